def matmul_kernel(
    a_ptr,
    b_ptr,
    c_ptr,
    M,
    N,
    K,
    stride_am,
    stride_ak,
    stride_bk,
    stride_bn,
    stride_cm,
    stride_cn,
    BLOCK_M: tl.constexpr,
    BLOCK_N: tl.constexpr,
    BLOCK_K: tl.constexpr,
    GROUP_M: tl.constexpr,
):
    pid = tl.program_id(axis=0)
    num_pid_m = tl.cdiv(M, BLOCK_M)
    num_pid_n = tl.cdiv(N, BLOCK_N)
    num_pid_in_group = GROUP_M * num_pid_n
    group_id = pid // num_pid_in_group
    first_pid_m = group_id * GROUP_M
    group_size_m = min(num_pid_m - first_pid_m, GROUP_M)
    pid_m = first_pid_m + ((pid % num_pid_in_group) % group_size_m)
    pid_n = (pid % num_pid_in_group) // group_size_m

    offs_am = (pid_m * BLOCK_M + tl.arange(0, BLOCK_M)) % M
    offs_bn = (pid_n * BLOCK_N + tl.arange(0, BLOCK_N)) % N
    offs_k = tl.arange(0, BLOCK_K)
    a_ptrs = a_ptr + offs_am[:, None] * stride_am + offs_k[None, :] * stride_ak
    b_ptrs = b_ptr + offs_k[:, None] * stride_bk + offs_bn[None, :] * stride_bn

    acc = tl.zeros((BLOCK_M, BLOCK_N), dtype=tl.float32)
    for kk in range(0, tl.cdiv(K, BLOCK_K)):
        a = tl.load(a_ptrs, mask=offs_k[None, :] < K - kk * BLOCK_K, other=0.0)
        b = tl.load(b_ptrs, mask=offs_k[:, None] < K - kk * BLOCK_K, other=0.0)
        acc = tl.dot(a, b, acc)
        a_ptrs += BLOCK_K * stride_ak
        b_ptrs += BLOCK_K * stride_bk

    c = acc.to(c_ptr.dtype.element_ty)
    offs_cm = pid_m * BLOCK_M + tl.arange(0, BLOCK_M)
    offs_cn = pid_n * BLOCK_N + tl.arange(0, BLOCK_N)
    c_ptrs = c_ptr + offs_cm[:, None] * stride_cm + offs_cn[None, :] * stride_cn
    mask = (offs_cm[:, None] < M) & (offs_cn[None, :] < N)
    tl.store(c_ptrs, c, mask=mask)

# config = {"BLOCK_K": 64, "BLOCK_M": 128, "BLOCK_N": 256, "GROUP_M": 8, "arch": "sm_100", "dtype": "fp16", "num_ctas": 1, "num_stages": 3, "num_warps": 8}
# arch = sm_100


// ===== COMPILED SASS (sm_100a) =====

	.target	sm_100a

	.elftype	@"ET_EXEC"


//--------------------- .note.nv.tkinfo           --------------------------
	.section	.note.nv.tkinfo,"",@"SHT_NOTE"
	.sectionflags	@"SHF_NOTE_NV_TKINFO"
	.tkinfo
        /*0018*/ 	.word	0x00000081
        /*0030*/ 	.string	""
        /*0030*/ 	.string	"ptxas-blackwell"
        /*0030*/ 	.string	"Cuda compilation tools, release 12.9, V12.9.86"
        /*0030*/ 	.string	"Build cuda_12.9.r12.9/compiler.36037853_0"
        /*0030*/ 	.string	"-v  -suppress-debug-info  -lineinfo  -arch sm_100a "



//--------------------- .note.nv.cuver            --------------------------
	.section	.note.nv.cuver,"",@"SHT_NOTE"
	.sectionflags	@"SHF_NOTE_NV_CUVER"
        /*0018*/ 	.short	0x0001
        /*001a*/ 	.short	0x0064
        /*001c*/ 	.short	0x0001
        /*001e*/ 	.short	0x0000
        /*0020*/ 	.short	0x0001
        /*0022*/ 	.short	0x0000


//--------------------- .nv.info                  --------------------------
	.section	.nv.info,"",@"SHT_CUDA_INFO"
	.align	4


	//----- nvinfo : EIATTR_REGCOUNT
	.align		4
        /*0000*/ 	.byte	0x04, 0x2f
        /*0002*/ 	.short	(.L_4 - .L_3)
	.align		4
.L_3:
        /*0004*/ 	.word	index@(matmul_kernel)
        /*0008*/ 	.word	0x000000ff


	//----- nvinfo : EIATTR_FRAME_SIZE
	.align		4
.L_4:
        /*000c*/ 	.byte	0x04, 0x11
        /*000e*/ 	.short	(.L_6 - .L_5)
	.align		4
.L_5:
        /*0010*/ 	.word	index@($__internal_2_$__cuda_sm10x_tcgen05_guardrail_trap_unallocated_columns_being_dealloced)
        /*0014*/ 	.word	0x00000000


	//----- nvinfo : EIATTR_FRAME_SIZE
	.align		4
.L_6:
        /*0018*/ 	.byte	0x04, 0x11
        /*001a*/ 	.short	(.L_8 - .L_7)
	.align		4
.L_7:
        /*001c*/ 	.word	index@($__internal_1_$__cuda_sm10x_tcgen05_guardrail_trap_phase_invalid_during_alloc)
        /*0020*/ 	.word	0x00000000


	//----- nvinfo : EIATTR_FRAME_SIZE
	.align		4
.L_8:
        /*0024*/ 	.byte	0x04, 0x11
        /*0026*/ 	.short	(.L_10 - .L_9)
	.align		4
.L_9:
        /*0028*/ 	.word	index@($__internal_0_$__cuda_sm10x_tcgen05_guardrail_trap_col_being_dealloced_not_returned_by_alloc)
        /*002c*/ 	.word	0x00000000


	//----- nvinfo : EIATTR_FRAME_SIZE
	.align		4
.L_10:
        /*0030*/ 	.byte	0x04, 0x11
        /*0032*/ 	.short	(.L_12 - .L_11)
	.align		4
.L_11:
        /*0034*/ 	.word	index@(matmul_kernel)
        /*0038*/ 	.word	0x00000000


	//----- nvinfo : EIATTR_MIN_STACK_SIZE
	.align		4
.L_12:
        /*003c*/ 	.byte	0x04, 0x12
        /*003e*/ 	.short	(.L_14 - .L_13)
	.align		4
.L_13:
        /*0040*/ 	.word	index@(matmul_kernel)
        /*0044*/ 	.word	0x00000000
.L_14:


//--------------------- .nv.info.matmul_kernel    --------------------------
	.section	.nv.info.matmul_kernel,"",@"SHT_CUDA_INFO"
	.sectionflags	@""
	.align	4


	//----- nvinfo : EIATTR_CUDA_API_VERSION
	.align		4
        /*0000*/ 	.byte	0x04, 0x37
        /*0002*/ 	.short	(.L_16 - .L_15)
.L_15:
        /*0004*/ 	.word	0x00000081


	//----- nvinfo : EIATTR_KPARAM_INFO
	.align		4
.L_16:
        /*0008*/ 	.byte	0x04, 0x17
        /*000a*/ 	.short	(.L_18 - .L_17)
.L_17:
        /*000c*/ 	.word	0x00000000
        /*0010*/ 	.short	0x000d
        /*0012*/ 	.short	0x0048
        /*0014*/ 	.byte	0x00, 0xf4, 0x21, 0x00


	//----- nvinfo : EIATTR_KPARAM_INFO
	.align		4
.L_18:
        /*0018*/ 	.byte	0x04, 0x17
        /*001a*/ 	.short	(.L_20 - .L_19)
.L_19:
        /*001c*/ 	.word	0x00000000
        /*0020*/ 	.short	0x000c
        /*0022*/ 	.short	0x0040
        /*0024*/ 	.byte	0x00, 0xf4, 0x21, 0x00


	//----- nvinfo : EIATTR_KPARAM_INFO
	.align		4
.L_20:
        /*0028*/ 	.byte	0x04, 0x17
        /*002a*/ 	.short	(.L_22 - .L_21)
.L_21:
        /*002c*/ 	.word	0x00000000
        /*0030*/ 	.short	0x000b
        /*0032*/ 	.short	0x0038
        /*0034*/ 	.byte	0x00, 0xf0, 0x11, 0x00


	//----- nvinfo : EIATTR_KPARAM_INFO
	.align		4
.L_22:
        /*0038*/ 	.byte	0x04, 0x17
        /*003a*/ 	.short	(.L_24 - .L_23)
.L_23:
        /*003c*/ 	.word	0x00000000
        /*0040*/ 	.short	0x000a
        /*0042*/ 	.short	0x0034
        /*0044*/ 	.byte	0x00, 0xf0, 0x11, 0x00


	//----- nvinfo : EIATTR_KPARAM_INFO
	.align		4
.L_24:
        /*0048*/ 	.byte	0x04, 0x17
        /*004a*/ 	.short	(.L_26 - .L_25)
.L_25:
        /*004c*/ 	.word	0x00000000
        /*0050*/ 	.short	0x0009
        /*0052*/ 	.short	0x0030
        /*0054*/ 	.byte	0x00, 0xf0, 0x11, 0x00


	//----- nvinfo : EIATTR_KPARAM_INFO
	.align		4
.L_26:
        /*0058*/ 	.byte	0x04, 0x17
        /*005a*/ 	.short	(.L_28 - .L_27)
.L_27:
        /*005c*/ 	.word	0x00000000
        /*0060*/ 	.short	0x0008
        /*0062*/ 	.short	0x002c
        /*0064*/ 	.byte	0x00, 0xf0, 0x11, 0x00


	//----- nvinfo : EIATTR_KPARAM_INFO
	.align		4
.L_28:
        /*0068*/ 	.byte	0x04, 0x17
        /*006a*/ 	.short	(.L_30 - .L_29)
.L_29:
        /*006c*/ 	.word	0x00000000
        /*0070*/ 	.short	0x0007
        /*0072*/ 	.short	0x0028
        /*0074*/ 	.byte	0x00, 0xf0, 0x11, 0x00


	//----- nvinfo : EIATTR_KPARAM_INFO
	.align		4
.L_30:
        /*0078*/ 	.byte	0x04, 0x17
        /*007a*/ 	.short	(.L_32 - .L_31)
.L_31:
        /*007c*/ 	.word	0x00000000
        /*0080*/ 	.short	0x0006
        /*0082*/ 	.short	0x0024
        /*0084*/ 	.byte	0x00, 0xf0, 0x11, 0x00


	//----- nvinfo : EIATTR_KPARAM_INFO
	.align		4
.L_32:
        /*0088*/ 	.byte	0x04, 0x17
        /*008a*/ 	.short	(.L_34 - .L_33)
.L_33:
        /*008c*/ 	.word	0x00000000
        /*0090*/ 	.short	0x0005
        /*0092*/ 	.short	0x0020
        /*0094*/ 	.byte	0x00, 0xf0, 0x11, 0x00


	//----- nvinfo : EIATTR_KPARAM_INFO
	.align		4
.L_34:
        /*0098*/ 	.byte	0x04, 0x17
        /*009a*/ 	.short	(.L_36 - .L_35)
.L_35:
        /*009c*/ 	.word	0x00000000
        /*00a0*/ 	.short	0x0004
        /*00a2*/ 	.short	0x001c
        /*00a4*/ 	.byte	0x00, 0xf0, 0x11, 0x00


	//----- nvinfo : EIATTR_KPARAM_INFO
	.align		4
.L_36:
        /*00a8*/ 	.byte	0x04, 0x17
        /*00aa*/ 	.short	(.L_38 - .L_37)
.L_37:
        /*00ac*/ 	.word	0x00000000
        /*00b0*/ 	.short	0x0003
        /*00b2*/ 	.short	0x0018
        /*00b4*/ 	.byte	0x00, 0xf0, 0x11, 0x00


	//----- nvinfo : EIATTR_KPARAM_INFO
	.align		4
.L_38:
        /*00b8*/ 	.byte	0x04, 0x17
        /*00ba*/ 	.short	(.L_40 - .L_39)
.L_39:
        /*00bc*/ 	.word	0x00000000
        /*00c0*/ 	.short	0x0002
        /*00c2*/ 	.short	0x0010
        /*00c4*/ 	.byte	0x00, 0xf4, 0x21, 0x00


	//----- nvinfo : EIATTR_KPARAM_INFO
	.align		4
.L_40:
        /*00c8*/ 	.byte	0x04, 0x17
        /*00ca*/ 	.short	(.L_42 - .L_41)
.L_41:
        /*00cc*/ 	.word	0x00000000
        /*00d0*/ 	.short	0x0001
        /*00d2*/ 	.short	0x0008
        /*00d4*/ 	.byte	0x00, 0xf4, 0x21, 0x00


	//----- nvinfo : EIATTR_KPARAM_INFO
	.align		4
.L_42:
        /*00d8*/ 	.byte	0x04, 0x17
        /*00da*/ 	.short	(.L_44 - .L_43)
.L_43:
        /*00dc*/ 	.word	0x00000000
        /*00e0*/ 	.short	0x0000
        /*00e2*/ 	.short	0x0000
        /*00e4*/ 	.byte	0x00, 0xf4, 0x21, 0x00


	//----- nvinfo : EIATTR_AT_ENTRY_FRAGMENTS
	.align		4
.L_44:
        /*00e8*/ 	.byte	0x04, 0x4f
        /*00ea*/ 	.short	(.L_46 - .L_45)


	//   ....[0]....
.L_45:
        /*00ec*/ 	.word	0x00000004


	//----- nvinfo : EIATTR_RESERVED_SMEM_USED
	.align		4
.L_46:
        /*00f0*/ 	.byte	0x01, 0x41
	.zero		2


	//----- nvinfo : EIATTR_SPARSE_MMA_MASK
	.align		4
        /*00f4*/ 	.byte	0x03, 0x50
        /*00f6*/ 	.short	0x0000


	//----- nvinfo : EIATTR_TCGEN05_1CTA_USED
	.align		4
        /*00f8*/ 	.byte	0x01, 0x51
	.zero		2


	//----- nvinfo : EIATTR_MAXREG_COUNT
	.align		4
        /*00fc*/ 	.byte	0x03, 0x1b
        /*00fe*/ 	.short	0x00ff


	//----- nvinfo : EIATTR_NUM_BARRIERS
	.align		4
        /*0100*/ 	.byte	0x02, 0x4c
        /*0102*/ 	.byte	0x01
	.zero		1


	//----- nvinfo : EIATTR_INT_WARP_WIDE_INSTR_OFFSETS
	.align		4
        /*0104*/ 	.byte	0x04, 0x31
        /*0106*/ 	.short	(.L_48 - .L_47)


	//   ....[0]....
.L_47:
        /*0108*/ 	.word	0x000034e0


	//   ....[1]....
        /*010c*/ 	.word	0x000034f0


	//   ....[2]....
        /*0110*/ 	.word	0x00005910


	//   ....[3]....
        /*0114*/ 	.word	0x0000d8a0


	//   ....[4]....
        /*0118*/ 	.word	0x0000d8f0


	//----- nvinfo : EIATTR_COOP_GROUP_MASK_REGIDS
	.align		4
.L_48:
        /*011c*/ 	.byte	0x04, 0x29
        /*011e*/ 	.short	(.L_50 - .L_49)


	//   ....[0]....
.L_49:
        /*0120*/ 	.word	0xffffffff


	//   ....[1]....
        /*0124*/ 	.word	0xffffffff


	//   ....[2]....
        /*0128*/ 	.word	0xffffffff


	//   ....[3]....
        /*012c*/ 	.word	0xffffffff


	//----- nvinfo : EIATTR_COOP_GROUP_INSTR_OFFSETS
	.align		4
.L_50:
        /*0130*/ 	.byte	0x04, 0x28
        /*0132*/ 	.short	(.L_52 - .L_51)


	//   ....[0]....
.L_51:
        /*0134*/ 	.word	0x00000070


	//   ....[1]....
        /*0138*/ 	.word	0x00000330


	//   ....[2]....
        /*013c*/ 	.word	0x0000d730


	//   ....[3]....
        /*0140*/ 	.word	0x0000d9a0


	//----- nvinfo : EIATTR_VRC_CTA_INIT_COUNT
	.align		4
.L_52:
        /*0144*/ 	.byte	0x02, 0x4a
        /*0146*/ 	.byte	0x80
	.zero		1


	//----- nvinfo : EIATTR_MBARRIER_INSTR_OFFSETS
	.align		4
        /*0148*/ 	.byte	0x04, 0x39
        /*014a*/ 	.short	(.L_54 - .L_53)


	//   ....[0]....
.L_53:
        /*014c*/ 	.word	0x00003690
        /*0150*/ 	.word	0x000000ff
        /*0154*/ 	.word	0x00000000
        /*0158*/ 	.short	0x0100
        /*015a*/ 	.byte	0x0b
	.zero		1


	//   ....[1]....
        /*015c*/ 	.word	0x00005950
        /*0160*/ 	.word	0x000000ff
        /*0164*/ 	.word	0x00018008
        /*0168*/ 	.short	0x0100
        /*016a*/ 	.byte	0x09
	.zero		1


	//   ....[2]....
        /*016c*/ 	.word	0x00007570
        /*0170*/ 	.word	0x000000ff
        /*0174*/ 	.word	0x00000000
        /*0178*/ 	.short	0x010a
        /*017a*/ 	.byte	0x0b
	.zero		1


	//   ....[3]....
        /*017c*/ 	.word	0x00009510
        /*0180*/ 	.word	0x000000ff
        /*0184*/ 	.word	0x00000000
        /*0188*/ 	.short	0x010a
        /*018a*/ 	.byte	0x0b
	.zero		1


	//   ....[4]....
        /*018c*/ 	.word	0x00009630
        /*0190*/ 	.word	0x000000ff
        /*0194*/ 	.word	0x00018000
        /*0198*/ 	.short	0x0108
        /*019a*/ 	.byte	0x09
	.zero		1


	//   ....[5]....
        /*019c*/ 	.word	0x00009740
        /*01a0*/ 	.word	0x000000ff
        /*01a4*/ 	.word	0x00018008
        /*01a8*/ 	.short	0x0108
        /*01aa*/ 	.byte	0x09
	.zero		1


	//   ....[6]....
        /*01ac*/ 	.word	0x0000d9c0
        /*01b0*/ 	.word	0x000000ff
        /*01b4*/ 	.word	0x00000000
        /*01b8*/ 	.short	0x010a
        /*01ba*/ 	.byte	0x0b
	.zero		1


	//   ....[7]....
        /*01bc*/ 	.word	0x0000d9f0
        /*01c0*/ 	.word	0x000000ff
        /*01c4*/ 	.word	0x00000000
        /*01c8*/ 	.short	0x010a
        /*01ca*/ 	.byte	0x0b
	.zero		1


	//----- nvinfo : EIATTR_NUM_MBARRIERS
	.align		4
.L_54:
        /*01cc*/ 	.byte	0x03, 0x38
        /*01ce*/ 	.short	0x0002


	//----- nvinfo : EIATTR_EXIT_INSTR_OFFSETS
	.align		4
        /*01d0*/ 	.byte	0x04, 0x1c
        /*01d2*/ 	.short	(.L_56 - .L_55)


	//   ....[0]....
.L_55:
        /*01d4*/ 	.word	0x0000d9b0


	//----- nvinfo : EIATTR_REQNTID
	.align		4
.L_56:
        /*01d8*/ 	.byte	0x04, 0x10
        /*01da*/ 	.short	(.L_58 - .L_57)
.L_57:
        /*01dc*/ 	.word	0x00000100
        /*01e0*/ 	.word	0x00000001
        /*01e4*/ 	.word	0x00000001


	//----- nvinfo : EIATTR_CRS_STACK_SIZE
	.align		4
.L_58:
        /*01e8*/ 	.byte	0x04, 0x1e
        /*01ea*/ 	.short	(.L_60 - .L_59)
.L_59:
        /*01ec*/ 	.word	0x00000000


	//----- nvinfo : EIATTR_CBANK_PARAM_SIZE
	.align		4
.L_60:
        /*01f0*/ 	.byte	0x03, 0x19
        /*01f2*/ 	.short	0x0050


	//----- nvinfo : EIATTR_PARAM_CBANK
	.align		4
        /*01f4*/ 	.byte	0x04, 0x0a
        /*01f6*/ 	.short	(.L_62 - .L_61)
	.align		4
.L_61:
        /*01f8*/ 	.word	index@(.nv.constant0.matmul_kernel)
        /*01fc*/ 	.short	0x0380
        /*01fe*/ 	.short	0x0050


	//----- nvinfo : EIATTR_SW_WAR
	.align		4
.L_62:
        /*0200*/ 	.byte	0x04, 0x36
        /*0202*/ 	.short	(.L_64 - .L_63)
.L_63:
        /*0204*/ 	.word	0x00000008
.L_64:


//--------------------- .nv.compat                --------------------------
	.section	.nv.compat,"",@"SHT_CUDA_COMPAT_INFO"
	.align	4
        /*0000*/ 	.byte	0x02, 0x02, 0x02, 0x00, 0x02, 0x05, 0x05, 0x00, 0x02, 0x03, 0x00, 0x00, 0x02, 0x06, 0x01, 0x00


//--------------------- .nv.callgraph             --------------------------
	.section	.nv.callgraph,"",@"SHT_CUDA_CALLGRAPH"
	.align	4
	.sectionentsize	8
	.align		4
        /*0000*/ 	.word	0x00000000
	.align		4
        /*0004*/ 	.word	0xffffffff
	.align		4
        /*0008*/ 	.word	0x00000000
	.align		4
        /*000c*/ 	.word	0xfffffffe
	.align		4
        /*0010*/ 	.word	0x00000000
	.align		4
        /*0014*/ 	.word	0xfffffffd
	.align		4
        /*0018*/ 	.word	0x00000000
	.align		4
        /*001c*/ 	.word	0xfffffffc


//--------------------- .text.matmul_kernel       --------------------------
	.section	.text.matmul_kernel,"ax",@progbits
	.align	128
        .global         matmul_kernel
        .type           matmul_kernel,@function
        .size           matmul_kernel,(.L_x_20 - matmul_kernel)
        .other          matmul_kernel,@"STO_CUDA_ENTRY STV_DEFAULT"
matmul_kernel:
.text.matmul_kernel:
[----:B------:R-:W0:Y:S01]  /*0000*/  LDC R1, c[0x0][0x37c] ;  /* 0x0000df00ff017b82 */ /* 0x000e220000000800 */
[----:B------:R-:W1:Y:S01]  /*0010*/  S2R R0, SR_TID.X ;  /* 0x0000000000007919 */ /* 0x000e620000002100 */
[----:B------:R-:W2:Y:S01]  /*0020*/  LDCU.64 UR18, c[0x0][0x358] ;  /* 0x00006b00ff1277ac */ /* 0x000ea20008000a00 */
[----:B-1----:R-:W-:-:S13]  /*0030*/  ISETP.GE.U32.AND P0, PT, R0, 0x20, PT ;  /* 0x000000200000780c */ /* 0x002fda0003f06070 */
[----:B------:R-:W-:Y:S02]  /*0040*/  VOTEU.ANY UP0, P0 ;  /* 0x0000000000ff7886 */ /* 0x000fe40000000100 */
[----:B0-2---:R-:W-:Y:S05]  /*0050*/  BRA.U UP0, `(.L_x_0) ;  /* 0x0000000100b87547 */ /* 0x005fea000b800000 */
[----:B------:R-:W0:Y:S01]  /*0060*/  S2UR UR6, SR_CgaCtaId ;  /* 0x00000000000679c3 */ /* 0x000e220000008800 */
[----:B------:R-:W-:Y:S01]  /*0070*/  NOP ;  /* 0x0000000000007918 */ /* 0x000fe20000000000 */
[----:B------:R-:W-:Y:S02]  /*0080*/  UMOV UR4, 0x40 ;  /* 0x0000004000047882 */ /* 0x000fe40000000000 */
[----:B0-----:R-:W-:-:S09]  /*0090*/  ULEA UR4, UR6, UR4, 0x18 ;  /* 0x0000000406047291 */ /* 0x001fd2000f8ec0ff */
[----:B------:R-:W0:Y:S01]  /*00a0*/  LDS.U8 R0, [UR4] ;  /* 0x00000004ff007984 */ /* 0x000e220008000000 */
[----:B------:R-:W-:Y:S02]  /*00b0*/  UMOV UR4, 0x400 ;  /* 0x0000040000047882 */ /* 0x000fe40000000000 */
[----:B------:R-:W-:Y:S01]  /*00c0*/  ULEA UR4, UR6, UR4, 0x18 ;  /* 0x0000000406047291 */ /* 0x000fe2000f8ec0ff */
[----:B0-----:R-:W-:-:S13]  /*00d0*/  ISETP.NE.AND P0, PT, R0, RZ, PT ;  /* 0x000000ff0000720c */ /* 0x001fda0003f05270 */
[----:B------:R-:W-:Y:S05]  /*00e0*/  @P0 BRA `(.L_x_1) ;  /* 0x00000000007c0947 */ /* 0x000fea0003800000 */
[----:B------:R-:W-:-:S13]  /*00f0*/  ELECT P0, URZ, PT ;  /* 0x0000000000ff782f */ /* 0x000fda0003800000 */
[----:B------:R-:W-:Y:S05]  /*0100*/  @!P0 BRA `(.L_x_2) ;  /* 0x0000000000848947 */ /* 0x000fea0003800000 */
[----:B------:R-:W-:Y:S01]  /*0110*/  UMOV UR5, 0x8 ;  /* 0x0000000800057882 */ /* 0x000fe20000000000 */
[----:B------:R-:W-:Y:S02]  /*0120*/  IMAD.MOV.U32 R4, RZ, RZ, 0x1 ;  /* 0x00000001ff047424 */ /* 0x000fe400078e00ff */
[----:B------:R-:W-:Y:S02]  /*0130*/  IMAD.MOV.U32 R5, RZ, RZ, 0xff ;  /* 0x000000ffff057424 */ /* 0x000fe400078e00ff */
[----:B------:R-:W-:Y:S04]  /*0140*/  DEPBAR.LE SB0, 0x36 ;  /* 0x00008d800000791a */ /* 0x000fe80000000000 */
[----:B------:R-:W0:Y:S02]  /*0150*/  UTCATOMSWS.FIND_AND_SET.ALIGN UP1, UR5, UR5 ;  /* 0x00000005000575e3 */ /* 0x000e240008020800 */
[----:B0-----:R-:W-:-:S04]  /*0160*/  PLOP3.LUT P0, PT, PT, PT, UP1, 0x80, 0x8 ;  /* 0x000000000008781c */ /* 0x001fc80003f0f018 */
[----:B------:R-:W-:-:S04]  /*0170*/  SEL R0, RZ, 0xffffffff, !P0 ;  /* 0xffffffffff007807 */ /* 0x000fc80004000000 */
[----:B------:R-:W-:Y:S01]  /*0180*/  ISETP.NE.AND P0, PT, R0, RZ, PT ;  /* 0x000000ff0000720c */ /* 0x000fe20003f05270 */
[----:B------:R-:W-:-:S12]  /*0190*/  IMAD.U32 R0, RZ, RZ, UR5 ;  /* 0x00000005ff007e24 */ /* 0x000fd8000f8e00ff */
[----:B------:R-:W-:Y:S05]  /*01a0*/  @P0 BRA `(.L_x_3) ;  /* 0x0000000000240947 */ /* 0x000fea0003800000 */
.L_x_4:
[----:B------:R-:W-:Y:S05]  /*01b0*/  NANOSLEEP 0x64 ;  /* 0x000000640000795d */ /* 0x000fea0003800000 */
[----:B------:R-:W-:-:S05]  /*01c0*/  UMOV UR5, 0x8 ;  /* 0x0000000800057882 */ /* 0x000fca0000000000 */
[----:B------:R-:W-:Y:S04]  /*01d0*/  DEPBAR.LE SB0, 0x36 ;  /* 0x00008d800000791a */ /* 0x000fe80000000000 */
[----:B------:R-:W0:Y:S02]  /*01e0*/  UTCATOMSWS.FIND_AND_SET.ALIGN UP1, UR5, UR5 ;  /* 0x00000005000575e3 */ /* 0x000e240008020800 */
[----:B0-----:R-:W-:-:S04]  /*01f0*/  PLOP3.LUT P0, PT, PT, PT, UP1, 0x80, 0x8 ;  /* 0x000000000008781c */ /* 0x001fc80003f0f018 */
[----:B------:R-:W-:-:S04]  /*0200*/  SEL R0, RZ, 0xffffffff, !P0 ;  /* 0xffffffffff007807 */ /* 0x000fc80004000000 */
[----:B------:R-:W-:Y:S01]  /*0210*/  ISETP.NE.AND P0, PT, R0, RZ, PT ;  /* 0x000000ff0000720c */ /* 0x000fe20003f05270 */
[----:B------:R-:W-:-:S12]  /*0220*/  IMAD.U32 R0, RZ, RZ, UR5 ;  /* 0x00000005ff007e24 */ /* 0x000fd8000f8e00ff */
[----:B------:R-:W-:Y:S05]  /*0230*/  @!P0 BRA `(.L_x_4) ;  /* 0xfffffffc00dc8947 */ /* 0x000fea000383ffff */
.L_x_3:
[C---:B------:R-:W-:Y:S01]  /*0240*/  VIADD R3, R0.reuse, 0x10 ;  /* 0x0000001000037836 */ /* 0x040fe20000000000 */
[----:B------:R-:W-:Y:S01]  /*0250*/  UMOV UR5, 0x50 ;  /* 0x0000005000057882 */ /* 0x000fe20000000000 */
[----:B------:R-:W-:Y:S01]  /*0260*/  SHF.L.U32 R2, R5, R0, RZ ;  /* 0x0000000005027219 */ /* 0x000fe200000006ff */
[----:B------:R-:W-:Y:S01]  /*0270*/  ULEA UR5, UR6, UR5, 0x18 ;  /* 0x0000000506057291 */ /* 0x000fe2000f8ec0ff */
[----:B------:R-:W-:Y:S01]  /*0280*/  IMAD.SHL.U32 R0, R0, 0x20, RZ ;  /* 0x0000002000007824 */ /* 0x000fe200078e00ff */
[----:B------:R-:W-:-:S04]  /*0290*/  SHF.L.U32 R3, R4, R3, RZ ;  /* 0x0000000304037219 */ /* 0x000fc800000006ff */
[----:B------:R-:W-:-:S05]  /*02a0*/  LOP3.LUT R2, R3, R2, RZ, 0xfc, !PT ;  /* 0x0000000203027212 */ /* 0x000fca00078efcff */
[----:B------:R0:W-:Y:S04]  /*02b0*/  ATOMS.OR RZ, [UR5], R2 ;  /* 0x00000002ffff798c */ /* 0x0001e8000b000005 */
[----:B------:R0:W-:Y:S01]  /*02c0*/  STS [UR4], R0 ;  /* 0x00000000ff007988 */ /* 0x0001e20008000804 */
[----:B------:R-:W-:Y:S05]  /*02d0*/  BRA `(.L_x_2) ;  /* 0x0000000000107947 */ /* 0x000fea0003800000 */
.L_x_1:
[----:B------:R-:W-:Y:S01]  /*02e0*/  IMAD.MOV.U32 R0, RZ, RZ, -0x1 ;  /* 0xffffffffff007424 */ /* 0x000fe200078e00ff */
[----:B------:R-:W-:-:S04]  /*02f0*/  MOV R2, 0x320 ;  /* 0x0000032000027802 */ /* 0x000fc80000000f00 */
[----:B------:R0:W-:Y:S03]  /*0300*/  STS [UR4], R0 ;  /* 0x00000000ff007988 */ /* 0x0001e60008000804 */
[----:B0-----:R-:W-:Y:S05]  /*0310*/  CALL.REL.NOINC `($__internal_1_$__cuda_sm10x_tcgen05_guardrail_trap_phase_invalid_during_alloc) ;  /* 0x000000d400cc7944 */ /* 0x001fea0003c00000 */
.L_x_2:
[----:B------:R-:W-:Y:S05]  /*0320*/  WARPSYNC.ALL ;  /* 0x0000000000007948 */ /* 0x000fea0003800000 */
[----:B------:R-:W-:Y:S01]  /*0330*/  NOP ;  /* 0x0000000000007918 */ /* 0x000fe20000000000 */
.L_x_0:
[----:B------:R-:W1:Y:S01]  /*0340*/  LDC.64 R58, c[0x0][0x398] ;  /* 0x0000e600ff3a7b82 */ /* 0x000e620000000a00 */
[----:B------:R-:W2:Y:S01]  /*0350*/  S2R R5, SR_CTAID.X ;  /* 0x0000000000057919 */ /* 0x000ea20000002500 */
[----:B------:R-:W-:Y:S01]  /*0360*/  UMOV UR9, 0x400 ;  /* 0x0000040000097882 */ /* 0x000fe20000000000 */
[----:B------:R-:W-:Y:S01]  /*0370*/  PRMT R203, RZ, 0x7610, R203 ;  /* 0x00007610ffcb7816 */ /* 0x000fe200000000cb */
[----:B------:R-:W-:Y:S01]  /*0380*/  UMOV UR7, 0x1 ;  /* 0x0000000100077882 */ /* 0x000fe20000000000 */
[----:B------:R-:W3:Y:S01]  /*0390*/  S2R R81, SR_TID.X ;  /* 0x0000000000517919 */ /* 0x000ee20000002100 */
[----:B------:R-:W4:Y:S02]  /*03a0*/  LDCU.128 UR20, c[0x0][0x380] ;  /* 0x00007000ff1477ac */ /* 0x000f240008000c00 */
[----:B------:R-:W5:Y:S01]  /*03b0*/  S2UR UR4, SR_CgaCtaId ;  /* 0x00000000000479c3 */ /* 0x000f620000008800 */
[----:B01----:R-:W-:Y:S01]  /*03c0*/  VIADD R0, R59, 0xff ;  /* 0x000000ff3b007836 */ /* 0x003fe20000000000 */
[----:B------:R-:W-:-:S06]  /*03d0*/  IABS R17, R58 ;  /* 0x0000003a00117213 */ /* 0x000fcc0000000000 */
[----:B------:R-:W-:Y:S01]  /*03e0*/  BAR.SYNC.DEFER_BLOCKING 0x0 ;  /* 0x0000000000007b1d */ /* 0x000fe20000010000 */
[----:B------:R-:W-:Y:S02]  /*03f0*/  ISETP.NE.AND P4, PT, R58, RZ, PT ;  /* 0x000000ff3a00720c */ /* 0x000fe40003f85270 */
[----:B------:R-:W-:Y:S01]  /*0400*/  SHF.R.S32.HI R3, RZ, 0x1f, R0 ;  /* 0x0000001fff037819 */ /* 0x000fe20000011400 */
[----:B-----5:R-:W-:-:S03]  /*0410*/  ULEA UR9, UR4, UR9, 0x18 ;  /* 0x0000000904097291 */ /* 0x020fc6000f8ec0ff */
[----:B------:R-:W-:Y:S02]  /*0420*/  LEA.HI R3, R3, R0, RZ, 0x8 ;  /* 0x0000000003037211 */ /* 0x000fe400078f40ff */
[----:B--2---:R-:W-:Y:S01]  /*0430*/  IABS R8, R5 ;  /* 0x0000000500087213 */ /* 0x004fe20000000000 */
[----:B------:R-:W-:Y:S01]  /*0440*/  UIADD3 UR11, UPT, UPT, UR9, 0x18000, URZ ;  /* 0x00018000090b7890 */ /* 0x000fe2000fffe0ff */
[----:B------:R-:W-:Y:S02]  /*0450*/  SHF.R.S32.HI R3, RZ, 0x8, R3 ;  /* 0x00000008ff037819 */ /* 0x000fe40000011403 */
[----:B---3--:R-:W-:-:S03]  /*0460*/  SHF.R.U32.HI R191, RZ, 0x5, R81 ;  /* 0x00000005ffbf7819 */ /* 0x008fc60000011651 */
[----:B------:R-:W-:-:S05]  /*0470*/  IMAD.SHL.U32 R4, R3, 0x8, RZ ;  /* 0x0000000803047824 */ /* 0x000fca00078e00ff */
[-C--:B------:R-:W-:Y:S02]  /*0480*/  IABS R7, R4.reuse ;  /* 0x0000000400077213 */ /* 0x080fe40000000000 */
[----:B------:R-:W-:Y:S02]  /*0490*/  IABS R10, R4 ;  /* 0x00000004000a7213 */ /* 0x000fe40000000000 */
[----:B------:R-:W0:Y:S08]  /*04a0*/  I2F.RP R0, R7 ;  /* 0x0000000700007306 */ /* 0x000e300000209400 */
[----:B0-----:R-:W0:Y:S02]  /*04b0*/  MUFU.RCP R0, R0 ;  /* 0x0000000000007308 */ /* 0x001e240000001000 */
[----:B0-----:R-:W-:-:S02]  /*04c0*/  VIADD R2, R0, 0xffffffe ;  /* 0x0ffffffe00027836 */ /* 0x001fc40000000000 */
[----:B------:R-:W-:-:S04]  /*04d0*/  IMAD.MOV R0, RZ, RZ, -R10 ;  /* 0x000000ffff007224 */ /* 0x000fc800078e0a0a */
[----:B------:R0:W1:Y:S02]  /*04e0*/  F2I.FTZ.U32.TRUNC.NTZ R3, R2 ;  /* 0x0000000200037305 */ /* 0x000064000021f000 */
[----:B0-----:R-:W-:Y:S02]  /*04f0*/  IMAD.MOV.U32 R2, RZ, RZ, RZ ;  /* 0x000000ffff027224 */ /* 0x001fe400078e00ff */
[----:B-1----:R-:W-:-:S04]  /*0500*/  IMAD.MOV R6, RZ, RZ, -R3 ;  /* 0x000000ffff067224 */ /* 0x002fc800078e0a03 */
[----:B------:R-:W-:Y:S02]  /*0510*/  IMAD R9, R6, R7, RZ ;  /* 0x0000000706097224 */ /* 0x000fe400078e02ff */
[----:B------:R-:W-:Y:S02]  /*0520*/  IMAD.MOV.U32 R6, RZ, RZ, R8 ;  /* 0x000000ffff067224 */ /* 0x000fe400078e0008 */
[----:B------:R-:W-:-:S06]  /*0530*/  IMAD.HI.U32 R3, R3, R9, R2 ;  /* 0x0000000903037227 */ /* 0x000fcc00078e0002 */
[----:B------:R-:W-:-:S04]  /*0540*/  IMAD.HI.U32 R3, R3, R6, RZ ;  /* 0x0000000603037227 */ /* 0x000fc800078e00ff */
[----:B------:R-:W-:-:S05]  /*0550*/  IMAD R0, R3, R0, R6 ;  /* 0x0000000003007224 */ /* 0x000fca00078e0206 */
[----:B------:R-:W-:-:S13]  /*0560*/  ISETP.GT.U32.AND P1, PT, R7, R0, PT ;  /* 0x000000000700720c */ /* 0x000fda0003f24070 */
[----:B------:R-:W-:Y:S02]  /*0570*/  @!P1 IMAD.IADD R0, R0, 0x1, -R7 ;  /* 0x0000000100009824 */ /* 0x000fe400078e0a07 */
[----:B------:R-:W-:Y:S01]  /*0580*/  @!P1 VIADD R3, R3, 0x1 ;  /* 0x0000000103039836 */ /* 0x000fe20000000000 */
[----:B------:R-:W-:Y:S02]  /*0590*/  ISETP.NE.AND P1, PT, R4, RZ, PT ;  /* 0x000000ff0400720c */ /* 0x000fe40003f25270 */
[----:B------:R-:W-:Y:S02]  /*05a0*/  ISETP.GE.U32.AND P0, PT, R0, R7, PT ;  /* 0x000000070000720c */ /* 0x000fe40003f06070 */
[----:B------:R-:W-:-:S04]  /*05b0*/  LOP3.LUT R0, R5, R4, RZ, 0x3c, !PT ;  /* 0x0000000405007212 */ /* 0x000fc800078e3cff */
[----:B------:R-:W-:Y:S01]  /*05c0*/  ISETP.GE.AND P2, PT, R0, RZ, PT ;  /* 0x000000ff0000720c */ /* 0x000fe20003f46270 */
[----:B------:R-:W-:-:S06]  /*05d0*/  VIADD R0, R58, 0x7f ;  /* 0x0000007f3a007836 */ /* 0x000fcc0000000000 */
[----:B------:R-:W-:-:S04]  /*05e0*/  @P0 VIADD R3, R3, 0x1 ;  /* 0x0000000103030836 */ /* 0x000fc80000000000 */
[----:B------:R-:W-:Y:S01]  /*05f0*/  IMAD.MOV.U32 R2, RZ, RZ, R3 ;  /* 0x000000ffff027224 */ /* 0x000fe200078e0003 */
[----:B------:R-:W-:-:S03]  /*0600*/  SHF.R.S32.HI R3, RZ, 0x1f, R0 ;  /* 0x0000001fff037819 */ /* 0x000fc60000011400 */
[----:B------:R-:W-:Y:S01]  /*0610*/  @!P2 IMAD.MOV R2, RZ, RZ, -R2 ;  /* 0x000000ffff02a224 */ /* 0x000fe200078e0a02 */
[----:B------:R-:W-:Y:S02]  /*0620*/  @!P1 LOP3.LUT R2, RZ, R4, RZ, 0x33, !PT ;  /* 0x00000004ff029212 */ /* 0x000fe400078e33ff */
[----:B------:R-:W-:-:S03]  /*0630*/  LEA.HI R3, R3, R0, RZ, 0x7 ;  /* 0x0000000003037211 */ /* 0x000fc600078f38ff */
[----:B------:R-:W-:Y:S02]  /*0640*/  IMAD.SHL.U32 R6, R2, 0x8, RZ ;  /* 0x0000000802067824 */ /* 0x000fe400078e00ff */
[----:B------:R-:W-:-:S03]  /*0650*/  IMAD.MOV R2, RZ, RZ, -R2 ;  /* 0x000000ffff027224 */ /* 0x000fc600078e0a02 */
[----:B------:R-:W-:Y:S01]  /*0660*/  LEA.HI.SX32 R3, R3, -R6, 0x19 ;  /* 0x8000000603037211 */ /* 0x000fe200078fcaff */
[----:B------:R-:W-:-:S03]  /*0670*/  IMAD R8, R4, R2, R5 ;  /* 0x0000000204087224 */ /* 0x000fc600078e0205 */
[----:B------:R-:W-:-:S04]  /*0680*/  VIMNMX R11, PT, PT, R3, 0x8, PT ;  /* 0x00000008030b7848 */ /* 0x000fc80003fe0100 */
[-C--:B------:R-:W-:Y:S02]  /*0690*/  IABS R7, R11.reuse ;  /* 0x0000000b00077213 */ /* 0x080fe40000000000 */
[----:B------:R-:W-:Y:S02]  /*06a0*/  IABS R4, R11 ;  /* 0x0000000b00047213 */ /* 0x000fe40000000000 */
[----:B------:R-:W0:Y:S08]  /*06b0*/  I2F.RP R0, R7 ;  /* 0x0000000700007306 */ /* 0x000e300000209400 */
[----:B0-----:R-:W0:Y:S02]  /*06c0*/  MUFU.RCP R0, R0 ;  /* 0x0000000000007308 */ /* 0x001e240000001000 */
[----:B0-----:R-:W-:-:S02]  /*06d0*/  VIADD R3, R0, 0xffffffe ;  /* 0x0ffffffe00037836 */ /* 0x001fc40000000000 */
[----:B------:R-:W-:-:S04]  /*06e0*/  IMAD.MOV R0, RZ, RZ, -R4 ;  /* 0x000000ffff007224 */ /* 0x000fc800078e0a04 */
[----:B------:R-:W0:Y:S02]  /*06f0*/  F2I.FTZ.U32.TRUNC.NTZ R3, R3 ;  /* 0x0000000300037305 */ /* 0x000e24000021f000 */
[----:B0-----:R-:W-:-:S04]  /*0700*/  IMAD.MOV R9, RZ, RZ, -R3 ;  /* 0x000000ffff097224 */ /* 0x001fc800078e0a03 */
[----:B------:R-:W-:Y:S01]  /*0710*/  IMAD.MOV.U32 R2, RZ, RZ, R9 ;  /* 0x000000ffff027224 */ /* 0x000fe200078e0009 */
[----:B------:R-:W-:-:S03]  /*0720*/  IABS R9, R8 ;  /* 0x0000000800097213 */ /* 0x000fc60000000000 */
[----:B------:R-:W-:Y:S02]  /*0730*/  IMAD R5, R2, R7, RZ ;  /* 0x0000000702057224 */ /* 0x000fe400078e02ff */
[----:B------:R-:W-:-:S04]  /*0740*/  IMAD.MOV.U32 R2, RZ, RZ, RZ ;  /* 0x000000ffff027224 */ /* 0x000fc800078e00ff */
[----:B------:R-:W-:Y:S01]  /*0750*/  IMAD.HI.U32 R2, R3, R5, R2 ;  /* 0x0000000503027227 */ /* 0x000fe200078e0002 */
[----:B------:R-:W-:Y:S01]  /*0760*/  LOP3.LUT R5, R81, 0x7f, RZ, 0xc0, !PT ;  /* 0x0000007f51057812 */ /* 0x000fe200078ec0ff */
[----:B------:R-:W0:Y:S04]  /*0770*/  I2F.RP R3, R17 ;  /* 0x0000001100037306 */ /* 0x000e280000209400 */
[----:B------:R-:W-:-:S04]  /*0780*/  IMAD.HI.U32 R2, R2, R9, RZ ;  /* 0x0000000902027227 */ /* 0x000fc800078e00ff */
[----:B------:R-:W-:-:S05]  /*0790*/  IMAD R0, R2, R0, R9 ;  /* 0x0000000002007224 */ /* 0x000fca00078e0209 */
[----:B------:R-:W-:Y:S01]  /*07a0*/  ISETP.GT.U32.AND P1, PT, R7, R0, PT ;  /* 0x000000000700720c */ /* 0x000fe20003f24070 */
[----:B0-----:R-:W0:-:S12]  /*07b0*/  MUFU.RCP R3, R3 ;  /* 0x0000000300037308 */ /* 0x001e180000001000 */
[----:B------:R-:W-:Y:S02]  /*07c0*/  @!P1 IMAD.IADD R0, R0, 0x1, -R7 ;  /* 0x0000000100009824 */ /* 0x000fe400078e0a07 */
[----:B------:R-:W-:Y:S01]  /*07d0*/  @!P1 VIADD R2, R2, 0x1 ;  /* 0x0000000102029836 */ /* 0x000fe20000000000 */
[----:B------:R-:W-:Y:S02]  /*07e0*/  ISETP.NE.AND P1, PT, R11, RZ, PT ;  /* 0x000000ff0b00720c */ /* 0x000fe40003f25270 */
[----:B------:R-:W-:Y:S02]  /*07f0*/  ISETP.GE.U32.AND P0, PT, R0, R7, PT ;  /* 0x000000070000720c */ /* 0x000fe40003f06070 */
[----:B------:R-:W-:Y:S02]  /*0800*/  LOP3.LUT R0, R8, R11, RZ, 0x3c, !PT ;  /* 0x0000000b08007212 */ /* 0x000fe400078e3cff */
[----:B------:R-:W-:Y:S02]  /*0810*/  IABS R7, R59 ;  /* 0x0000003b00077213 */ /* 0x000fe40000000000 */
[----:B------:R-:W-:-:S02]  /*0820*/  ISETP.GE.AND P2, PT, R0, RZ, PT ;  /* 0x000000ff0000720c */ /* 0x000fc40003f46270 */
[----:B------:R-:W1:Y:S05]  /*0830*/  I2F.RP R4, R7 ;  /* 0x0000000700047306 */ /* 0x000e6a0000209400 */
[----:B------:R-:W-:-:S04]  /*0840*/  @P0 VIADD R2, R2, 0x1 ;  /* 0x0000000102020836 */ /* 0x000fc80000000000 */
[----:B------:R-:W-:Y:S02]  /*0850*/  IMAD.MOV.U32 R10, RZ, RZ, R2 ;  /* 0x000000ffff0a7224 */ /* 0x000fe400078e0002 */
[----:B0-----:R-:W-:Y:S02]  /*0860*/  VIADD R2, R3, 0xffffffe ;  /* 0x0ffffffe03027836 */ /* 0x001fe40000000000 */
[----:B------:R-:W-:Y:S01]  /*0870*/  @!P2 IMAD.MOV R10, RZ, RZ, -R10 ;  /* 0x000000ffff0aa224 */ /* 0x000fe200078e0a0a */
[----:B------:R-:W-:Y:S01]  /*0880*/  @!P1 LOP3.LUT R10, RZ, R11, RZ, 0x33, !PT ;  /* 0x0000000bff0a9212 */ /* 0x000fe200078e33ff */
[----:B------:R0:W2:Y:S04]  /*0890*/  F2I.FTZ.U32.TRUNC.NTZ R3, R2 ;  /* 0x0000000200037305 */ /* 0x0000a8000021f000 */
[----:B------:R-:W-:-:S04]  /*08a0*/  IMAD.MOV R0, RZ, RZ, -R10 ;  /* 0x000000ffff007224 */ /* 0x000fc800078e0a0a */
[----:B-1----:R-:W1:Y:S01]  /*08b0*/  MUFU.RCP R4, R4 ;  /* 0x0000000400047308 */ /* 0x002e620000001000 */
[----:B------:R-:W-:Y:S02]  /*08c0*/  IMAD R0, R11, R0, R8 ;  /* 0x000000000b007224 */ /* 0x000fe400078e0208 */
[----:B0-----:R-:W-:Y:S02]  /*08d0*/  IMAD.MOV.U32 R2, RZ, RZ, RZ ;  /* 0x000000ffff027224 */ /* 0x001fe400078e00ff */
[----:B------:R-:W-:Y:S02]  /*08e0*/  IMAD.IADD R0, R6, 0x1, R0 ;  /* 0x0000000106007824 */ /* 0x000fe400078e0200 */
[----:B--2---:R-:W-:Y:S02]  /*08f0*/  IMAD.MOV R8, RZ, RZ, -R3 ;  /* 0x000000ffff087224 */ /* 0x004fe400078e0a03 */
[----:B------:R-:W-:Y:S02]  /*0900*/  IMAD R132, R0, 0x80, R5 ;  /* 0x0000008000847824 */ /* 0x000fe400078e0205 */
[----:B------:R-:W-:-:S03]  /*0910*/  IMAD.MOV.U32 R6, RZ, RZ, R8 ;  /* 0x000000ffff067224 */ /* 0x000fc600078e0008 */
[----:B------:R-:W-:Y:S01]  /*0920*/  IABS R0, R132 ;  /* 0x0000008400007213 */ /* 0x000fe20000000000 */
[----:B------:R-:W-:Y:S01]  /*0930*/  IMAD R5, R6, R17, RZ ;  /* 0x0000001106057224 */ /* 0x000fe200078e02ff */
[----:B------:R-:W-:Y:S01]  /*0940*/  SHF.R.S32.HI R6, RZ, 0x7, R81 ;  /* 0x00000007ff067819 */ /* 0x000fe20000011451 */
[----:B-1----:R-:W-:Y:S01]  /*0950*/  VIADD R8, R4, 0xffffffe ;  /* 0x0ffffffe04087836 */ /* 0x002fe20000000000 */
[----:B------:R-:W-:Y:S01]  /*0960*/  LOP3.LUT R4, R81, 0x3f, RZ, 0xc0, !PT ;  /* 0x0000003f51047812 */ /* 0x000fe200078ec0ff */
[----:B------:R-:W-:Y:S01]  /*0970*/  IMAD.HI.U32 R2, R3, R5, R2 ;  /* 0x0000000503027227 */ /* 0x000fe200078e0002 */
[----:B------:R-:W-:Y:S01]  /*0980*/  SHF.R.U32.HI R5, RZ, 0x6, R81 ;  /* 0x00000006ff057819 */ /* 0x000fe20000011651 */
[----:B------:R0:W1:Y:S01]  /*0990*/  F2I.FTZ.U32.TRUNC.NTZ R9, R8 ;  /* 0x0000000800097305 */ /* 0x000062000021f000 */
[----:B------:R-:W-:Y:S01]  /*09a0*/  LOP3.LUT R3, R81, 0xff, RZ, 0xc0, !PT ;  /* 0x000000ff51037812 */ /* 0x000fe200078ec0ff */
[----:B------:R-:W-:Y:S01]  /*09b0*/  IMAD.SHL.U32 R11, R4, 0x2, RZ ;  /* 0x00000002040b7824 */ /* 0x000fe200078e00ff */
[----:B------:R-:W-:Y:S01]  /*09c0*/  SGXT.U32 R5, R5, 0x2 ;  /* 0x000000020505781a */ /* 0x000fe20000000000 */
[----:B------:R-:W-:Y:S01]  /*09d0*/  IMAD.HI.U32 R2, R2, R0, RZ ;  /* 0x0000000002027227 */ /* 0x000fe200078e00ff */
[----:B------:R-:W-:-:S02]  /*09e0*/  SGXT R6, R6, 0x1 ;  /* 0x000000010606781a */ /* 0x000fc40000000200 */
[----:B------:R-:W-:Y:S01]  /*09f0*/  ISETP.GE.AND P2, PT, R132, RZ, PT ;  /* 0x000000ff8400720c */ /* 0x000fe20003f46270 */
[----:B------:R-:W-:Y:S01]  /*0a00*/  IMAD.MOV R2, RZ, RZ, -R2 ;  /* 0x000000ffff027224 */ /* 0x000fe200078e0a02 */
[----:B------:R-:W-:Y:S01]  /*0a10*/  LOP3.LUT R13, R11, 0x90, R6, 0x78, !PT ;  /* 0x000000900b0d7812 */ /* 0x000fe200078e7806 */
[----:B0-----:R-:W-:Y:S02]  /*0a20*/  IMAD.SHL.U32 R8, R3, 0x2, RZ ;  /* 0x0000000203087824 */ /* 0x001fe400078e00ff */
[----:B------:R-:W-:Y:S01]  /*0a30*/  IMAD R0, R17, R2, R0 ;  /* 0x0000000211007224 */ /* 0x000fe200078e0200 */
[----:B------:R-:W-:Y:S01]  /*0a40*/  LOP3.LUT R2, R81, 0xc0, RZ, 0xc0, !PT ;  /* 0x000000c051027812 */ /* 0x000fe200078ec0ff */
[----:B------:R-:W-:Y:S02]  /*0a50*/  IMAD.SHL.U32 R6, R191, 0x200000, RZ ;  /* 0x00200000bf067824 */ /* 0x000fe400078e00ff */
[----:B-1----:R-:W-:Y:S01]  /*0a60*/  IMAD.MOV R12, RZ, RZ, -R9 ;  /* 0x000000ffff0c7224 */ /* 0x002fe200078e0a09 */
[----:B------:R-:W-:Y:S01]  /*0a70*/  SHF.R.U32.HI R15, RZ, 0x2, R2 ;  /* 0x00000002ff0f7819 */ /* 0x000fe20000011602 */
[----:B------:R-:W-:Y:S01]  /*0a80*/  IMAD.SHL.U32 R2, R10, 0x100, RZ ;  /* 0x000001000a027824 */ /* 0x000fe200078e00ff */
[----:B------:R-:W-:Y:S01]  /*0a90*/  ISETP.GT.U32.AND P0, PT, R17, R0, PT ;  /* 0x000000001100720c */ /* 0x000fe20003f04070 */
[----:B------:R-:W-:-:S03]  /*0aa0*/  IMAD.MOV.U32 R10, RZ, RZ, R12 ;  /* 0x000000ffff0a7224 */ /* 0x000fc600078e000c */
[----:B------:R-:W-:Y:S01]  /*0ab0*/  LOP3.LUT R54, R2, R5, RZ, 0xfc, !PT ;  /* 0x0000000502367212 */ /* 0x000fe200078efcff */
[----:B------:R-:W-:Y:S01]  /*0ac0*/  IMAD R11, R10, R7, RZ ;  /* 0x000000070a0b7224 */ /* 0x000fe200078e02ff */
[----:B------:R-:W-:Y:S01]  /*0ad0*/  LOP3.LUT R5, R8, R15, RZ, 0x3c, !PT ;  /* 0x0000000f08057212 */ /* 0x000fe200078e3cff */
[----:B------:R-:W-:Y:S01]  /*0ae0*/  IMAD.MOV.U32 R8, RZ, RZ, RZ ;  /* 0x000000ffff087224 */ /* 0x000fe200078e00ff */
[----:B------:R-:W-:Y:S02]  /*0af0*/  LOP3.LUT R15, R54, 0xfc, RZ, 0xfc, !PT ;  /* 0x000000fc360f7812 */ /* 0x000fe400078efcff */
[----:B------:R-:W-:Y:S01]  /*0b00*/  IABS R37, R54 ;  /* 0x0000003600257213 */ /* 0x000fe20000000000 */
[----:B------:R-:W-:Y:S01]  /*0b10*/  IMAD.HI.U32 R8, R9, R11, R8 ;  /* 0x0000000b09087227 */ /* 0x000fe200078e0008 */
[----:B------:R-:W-:Y:S02]  /*0b20*/  IABS R38, R15 ;  /* 0x0000000f00267213 */ /* 0x000fe40000000000 */
[----:B------:R-:W-:Y:S01]  /*0b30*/  LOP3.LUT R10, R6, 0x600000, RZ, 0xc0, !PT ;  /* 0x00600000060a7812 */ /* 0x000fe200078ec0ff */
[----:B------:R-:W-:Y:S01]  /*0b40*/  @!P0 IMAD.IADD R0, R0, 0x1, -R17 ;  /* 0x0000000100008824 */ /* 0x000fe200078e0a11 */
[----:B------:R-:W-:Y:S01]  /*0b50*/  ISETP.GE.AND P5, PT, R15, RZ, PT ;  /* 0x000000ff0f00720c */ /* 0x000fe20003fa6270 */
[----:B------:R-:W-:Y:S01]  /*0b60*/  IMAD.HI.U32 R9, R8, R38, RZ ;  /* 0x0000002608097227 */ /* 0x000fe200078e00ff */
[----:B------:R-:W-:-:S02]  /*0b70*/  R2UR UR6, R10 ;  /* 0x000000000a0672ca */ /* 0x000fc400000e0000 */
[----:B------:R-:W-:Y:S01]  /*0b80*/  ISETP.GT.U32.AND P0, PT, R17, R0, PT ;  /* 0x000000001100720c */ /* 0x000fe20003f04070 */
[----:B------:R-:W-:Y:S01]  /*0b90*/  IMAD.MOV R9, RZ, RZ, -R9 ;  /* 0x000000ffff097224 */ /* 0x000fe200078e0a09 */
[----:B------:R-:W-:Y:S01]  /*0ba0*/  LOP3.LUT R15, R54, 0x1c, RZ, 0xfc, !PT ;  /* 0x0000001c360f7812 */ /* 0x000fe200078efcff */
[----:B------:R-:W-:Y:S01]  /*0bb0*/  IMAD.HI.U32 R6, R8, R37, RZ ;  /* 0x0000002508067227 */ /* 0x000fe200078e00ff */
[C---:B------:R-:W-:Y:S02]  /*0bc0*/  LOP3.LUT R24, R54.reuse, 0x20, RZ, 0xfc, !PT ;  /* 0x0000002036187812 */ /* 0x040fe400078efcff */
[----:B------:R-:W-:Y:S01]  /*0bd0*/  IABS R42, R15 ;  /* 0x0000000f002a7213 */ /* 0x000fe20000000000 */
[----:B------:R-:W-:Y:S01]  /*0be0*/  IMAD.SHL.U32 R10, R81, 0x80, RZ ;  /* 0x00000080510a7824 */ /* 0x000fe200078e00ff */
[----:B------:R-:W-:Y:S01]  /*0bf0*/  IABS R43, R24 ;  /* 0x00000018002b7213 */ /* 0x000fe20000000000 */
[----:B------:R-:W-:Y:S01]  /*0c00*/  IMAD R38, R7, R9, R38 ;  /* 0x0000000907267224 */ /* 0x000fe200078e0226 */
[----:B------:R-:W-:Y:S01]  /*0c10*/  LOP3.LUT R26, R54, 0x24, RZ, 0xfc, !PT ;  /* 0x00000024361a7812 */ /* 0x000fe200078efcff */
[----:B------:R-:W-:Y:S01]  /*0c20*/  IMAD.MOV R12, RZ, RZ, -R6 ;  /* 0x000000ffff0c7224 */ /* 0x000fe200078e0a06 */
[----:B------:R-:W-:Y:S01]  /*0c30*/  LOP3.LUT R6, R13, 0x2000, R10, 0xf8, !PT ;  /* 0x000020000d067812 */ /* 0x000fe200078ef80a */
[----:B------:R-:W-:Y:S01]  /*0c40*/  @!P0 IMAD.IADD R0, R0, 0x1, -R17 ;  /* 0x0000000100008824 */ /* 0x000fe200078e0a11 */
[----:B------:R-:W-:Y:S01]  /*0c50*/  LOP3.LUT R10, R54, 0x4, RZ, 0xfc, !PT ;  /* 0x00000004360a7812 */ /* 0x000fe200078efcff */
[C---:B------:R-:W-:Y:S01]  /*0c60*/  IMAD R37, R7.reuse, R12, R37 ;  /* 0x0000000c07257224 */ /* 0x040fe200078e0225 */
[----:B------:R-:W-:Y:S01]  /*0c70*/  ISETP.GT.U32.AND P0, PT, R7, R38, PT ;  /* 0x000000260700720c */ /* 0x000fe20003f04070 */
[----:B------:R-:W-:Y:S01]  /*0c80*/  @!P2 IMAD.MOV R0, RZ, RZ, -R0 ;  /* 0x000000ffff00a224 */ /* 0x000fe200078e0a00 */
[----:B------:R-:W-:Y:S01]  /*0c90*/  IABS R36, R10 ;  /* 0x0000000a00247213 */ /* 0x000fe20000000000 */
[----:B------:R-:W-:Y:S01]  /*0ca0*/  IMAD.SHL.U32 R11, R191, 0x20, RZ ;  /* 0x00000020bf0b7824 */ /* 0x000fe200078e00ff */
[----:B------:R-:W-:-:S02]  /*0cb0*/  @!P4 LOP3.LUT R0, RZ, R58, RZ, 0x33, !PT ;  /* 0x0000003aff00c212 */ /* 0x000fc400078e33ff */
[----:B------:R-:W-:Y:S01]  /*0cc0*/  ISETP.GE.AND P6, PT, R10, RZ, PT ;  /* 0x000000ff0a00720c */ /* 0x000fe20003fc6270 */
[----:B------:R-:W-:Y:S01]  /*0cd0*/  IMAD.HI.U32 R9, R8, R36, RZ ;  /* 0x0000002408097227 */ /* 0x000fe200078e00ff */
[----:B------:R-:W-:Y:S02]  /*0ce0*/  LOP3.LUT R10, R54, 0x8, RZ, 0xfc, !PT ;  /* 0x00000008360a7812 */ /* 0x000fe400078efcff */
[----:B------:R-:W-:Y:S01]  /*0cf0*/  LOP3.LUT R11, R11, 0x80, RZ, 0xc0, !PT ;  /* 0x000000800b0b7812 */ /* 0x000fe200078ec0ff */
[----:B------:R-:W-:Y:S01]  /*0d00*/  IMAD.MOV R9, RZ, RZ, -R9 ;  /* 0x000000ffff097224 */ /* 0x000fe200078e0a09 */
[----:B------:R-:W-:Y:S01]  /*0d10*/  IABS R16, R10 ;  /* 0x0000000a00107213 */ /* 0x000fe20000000000 */
[----:B------:R-:W-:Y:S01]  /*0d20*/  @!P0 IMAD.IADD R38, R38, 0x1, -R7 ;  /* 0x0000000126268824 */ /* 0x000fe200078e0a07 */
[C---:B------:R-:W-:Y:S01]  /*0d30*/  ISETP.GT.U32.AND P0, PT, R7.reuse, R37, PT ;  /* 0x000000250700720c */ /* 0x040fe20003f04070 */
[----:B------:R-:W-:Y:S01]  /*0d40*/  IMAD R36, R7, R9, R36 ;  /* 0x0000000907247224 */ /* 0x000fe200078e0224 */
[----:B------:R-:W-:Y:S01]  /*0d50*/  R2UR UR10, R11 ;  /* 0x000000000b0a72ca */ /* 0x000fe200000e0000 */
[----:B------:R-:W-:Y:S01]  /*0d60*/  IMAD.HI.U32 R9, R8, R16, RZ ;  /* 0x0000001008097227 */ /* 0x000fe200078e00ff */
[----:B------:R-:W-:-:S02]  /*0d70*/  ISETP.GT.U32.AND P2, PT, R7, R38, PT ;  /* 0x000000260700720c */ /* 0x000fc40003f44070 */
[C---:B------:R-:W-:Y:S01]  /*0d80*/  ISETP.GT.U32.AND P4, PT, R7.reuse, R36, PT ;  /* 0x000000240700720c */ /* 0x040fe20003f84070 */
[----:B------:R-:W-:Y:S01]  /*0d90*/  IMAD.MOV R9, RZ, RZ, -R9 ;  /* 0x000000ffff097224 */ /* 0x000fe200078e0a09 */
[C---:B------:R-:W-:Y:S02]  /*0da0*/  LOP3.LUT R11, R54.reuse, 0xc, RZ, 0xfc, !PT ;  /* 0x0000000c360b7812 */ /* 0x040fe400078efcff */
[----:B------:R-:W-:Y:S01]  /*0db0*/  LOP3.LUT R12, R54, 0x10, RZ, 0xfc, !PT ;  /* 0x00000010360c7812 */ /* 0x000fe200078efcff */
[----:B------:R-:W-:Y:S01]  /*0dc0*/  IMAD R16, R7, R9, R16 ;  /* 0x0000000907107224 */ /* 0x000fe200078e0210 */
[----:B------:R-:W-:Y:S01]  /*0dd0*/  IABS R14, R11 ;  /* 0x0000000b000e7213 */ /* 0x000fe20000000000 */
[--C-:B------:R-:W-:Y:S01]  /*0de0*/  @!P0 IMAD.IADD R37, R37, 0x1, -R7.reuse ;  /* 0x0000000125258824 */ /* 0x100fe200078e0a07 */
[----:B------:R-:W-:Y:S02]  /*0df0*/  ISETP.GE.AND P1, PT, R10, RZ, PT ;  /* 0x000000ff0a00720c */ /* 0x000fe40003f26270 */
[----:B------:R-:W-:Y:S01]  /*0e00*/  IABS R39, R12 ;  /* 0x0000000c00277213 */ /* 0x000fe20000000000 */
[--C-:B------:R-:W-:Y:S01]  /*0e10*/  @!P2 IMAD.IADD R38, R38, 0x1, -R7.reuse ;  /* 0x000000012626a824 */ /* 0x100fe200078e0a07 */
[----:B------:R-:W-:Y:S01]  /*0e20*/  ISETP.GT.U32.AND P2, PT, R7, R37, PT ;  /* 0x000000250700720c */ /* 0x000fe20003f44070 */
[----:B------:R-:W-:Y:S01]  /*0e30*/  @!P4 IMAD.IADD R36, R36, 0x1, -R7 ;  /* 0x000000012424c824 */ /* 0x000fe200078e0a07 */
[----:B------:R-:W-:Y:S01]  /*0e40*/  ISETP.GE.AND P4, PT, R54, RZ, PT ;  /* 0x000000ff3600720c */ /* 0x000fe20003f86270 */
[----:B------:R-:W-:Y:S01]  /*0e50*/  @!P5 IMAD.MOV R38, RZ, RZ, -R38 ;  /* 0x000000ffff26d224 */ /* 0x000fe200078e0a26 */
[----:B------:R-:W-:Y:S01]  /*0e60*/  ISETP.GE.AND P3, PT, R11, RZ, PT ;  /* 0x000000ff0b00720c */ /* 0x000fe20003f66270 */
[----:B------:R-:W-:Y:S01]  /*0e70*/  IMAD.HI.U32 R10, R8, R14, RZ ;  /* 0x0000000e080a7227 */ /* 0x000fe200078e00ff */
[----:B------:R-:W-:-:S02]  /*0e80*/  ISETP.GT.U32.AND P5, PT, R7, R36, PT ;  /* 0x000000240700720c */ /* 0x000fc40003fa4070 */
[----:B------:R-:W-:Y:S01]  /*0e90*/  ISETP.GE.AND P0, PT, R12, RZ, PT ;  /* 0x000000ff0c00720c */ /* 0x000fe20003f06270 */
[----:B------:R-:W-:Y:S01]  /*0ea0*/  IMAD.HI.U32 R11, R8, R39, RZ ;  /* 0x00000027080b7227 */ /* 0x000fe200078e00ff */
[C---:B------:R-:W-:Y:S02]  /*0eb0*/  LOP3.LUT R9, R54.reuse, 0x14, RZ, 0xfc, !PT ;  /* 0x0000001436097812 */ /* 0x040fe400078efcff */
[C---:B------:R-:W-:Y:S01]  /*0ec0*/  LOP3.LUT R13, R54.reuse, 0x18, RZ, 0xfc, !PT ;  /* 0x00000018360d7812 */ /* 0x040fe200078efcff */
[----:B------:R-:W-:Y:S01]  /*0ed0*/  @!P2 IMAD.IADD R37, R37, 0x1, -R7 ;  /* 0x000000012525a824 */ /* 0x000fe200078e0a07 */
[----:B------:R-:W-:Y:S01]  /*0ee0*/  IABS R40, R9 ;  /* 0x0000000900287213 */ /* 0x000fe20000000000 */
[----:B------:R-:W-:Y:S01]  /*0ef0*/  IMAD.MOV R10, RZ, RZ, -R10 ;  /* 0x000000ffff0a7224 */ /* 0x000fe200078e0a0a */
[----:B------:R-:W-:Y:S01]  /*0f00*/  ISETP.GE.AND P2, PT, R9, RZ, PT ;  /* 0x000000ff0900720c */ /* 0x000fe20003f46270 */
[----:B------:R-:W-:Y:S01]  /*0f10*/  @!P4 IMAD.MOV R37, RZ, RZ, -R37 ;  /* 0x000000ffff25c224 */ /* 0x000fe200078e0a25 */
[C---:B------:R-:W-:Y:S01]  /*0f20*/  ISETP.GT.U32.AND P4, PT, R7.reuse, R16, PT ;  /* 0x000000100700720c */ /* 0x040fe20003f84070 */
[----:B------:R-:W-:Y:S01]  /*0f30*/  IMAD.MOV R12, RZ, RZ, -R11 ;  /* 0x000000ffff0c7224 */ /* 0x000fe200078e0a0b */
[----:B------:R-:W-:Y:S01]  /*0f40*/  IABS R41, R13 ;  /* 0x0000000d00297213 */ /* 0x000fe20000000000 */
[C---:B------:R-:W-:Y:S01]  /*0f50*/  IMAD R14, R7.reuse, R10, R14 ;  /* 0x0000000a070e7224 */ /* 0x040fe200078e020e */
[----:B------:R-:W-:Y:S01]  /*0f60*/  IABS R44, R26 ;  /* 0x0000001a002c7213 */ /* 0x000fe20000000000 */
[C---:B------:R-:W-:Y:S01]  /*0f70*/  IMAD R39, R7.reuse, R12, R39 ;  /* 0x0000000c07277224 */ /* 0x040fe200078e0227 */
[----:B------:R-:W-:Y:S01]  /*0f80*/  LOP3.LUT R28, R54, 0x28, RZ, 0xfc, !PT ;  /* 0x00000028361c7812 */ /* 0x000fe200078efcff */
[----:B------:R-:W-:Y:S01]  /*0f90*/  @!P5 IMAD.IADD R36, R36, 0x1, -R7 ;  /* 0x000000012424d824 */ /* 0x000fe200078e0a07 */
[----:B------:R-:W-:Y:S01]  /*0fa0*/  ISETP.GT.U32.AND P5, PT, R7, R14, PT ;  /* 0x0000000e0700720c */ /* 0x000fe20003fa4070 */
[----:B------:R-:W-:Y:S01]  /*0fb0*/  IMAD.HI.U32 R9, R8, R40, RZ ;  /* 0x0000002808097227 */ /* 0x000fe200078e00ff */
[----:B------:R-:W-:-:S02]  /*0fc0*/  IABS R45, R28 ;  /* 0x0000001c002d7213 */ /* 0x000fc40000000000 */
[----:B------:R-:W-:Y:S01]  /*0fd0*/  LOP3.LUT R32, R54, 0x30, RZ, 0xfc, !PT ;  /* 0x0000003036207812 */ /* 0x000fe200078efcff */
[----:B------:R-:W-:Y:S01]  /*0fe0*/  @!P6 IMAD.MOV R36, RZ, RZ, -R36 ;  /* 0x000000ffff24e224 */ /* 0x000fe200078e0a24 */
[C---:B------:R-:W-:Y:S01]  /*0ff0*/  ISETP.GT.U32.AND P6, PT, R7.reuse, R39, PT ;  /* 0x000000270700720c */ /* 0x040fe20003fc4070 */
[----:B------:R-:W-:Y:S01]  /*1000*/  @!P4 IMAD.IADD R16, R16, 0x1, -R7 ;  /* 0x000000011010c824 */ /* 0x000fe200078e0a07 */
[----:B------:R-:W-:Y:S01]  /*1010*/  IABS R48, R32 ;  /* 0x0000002000307213 */ /* 0x000fe20000000000 */
[----:B------:R-:W-:Y:S01]  /*1020*/  IMAD.MOV R9, RZ, RZ, -R9 ;  /* 0x000000ffff097224 */ /* 0x000fe200078e0a09 */
[----:B------:R-:W-:Y:S01]  /*1030*/  LOP3.LUT R49, R54, 0x34, RZ, 0xfc, !PT ;  /* 0x0000003436317812 */ /* 0x000fe200078efcff */
[----:B------:R-:W-:Y:S01]  /*1040*/  IMAD.HI.U32 R10, R8, R41, RZ ;  /* 0x00000029080a7227 */ /* 0x000fe200078e00ff */
[C---:B------:R-:W-:Y:S02]  /*1050*/  ISETP.GT.U32.AND P4, PT, R7.reuse, R16, PT ;  /* 0x000000100700720c */ /* 0x040fe40003f84070 */
[----:B------:R-:W-:Y:S01]  /*1060*/  IABS R50, R49 ;  /* 0x0000003100327213 */ /* 0x000fe20000000000 */
[--C-:B------:R-:W-:Y:S01]  /*1070*/  @!P5 IMAD.IADD R14, R14, 0x1, -R7.reuse ;  /* 0x000000010e0ed824 */ /* 0x100fe200078e0a07 */
[C---:B------:R-:W-:Y:S01]  /*1080*/  LOP3.LUT R30, R54.reuse, 0x2c, RZ, 0xfc, !PT ;  /* 0x0000002c361e7812 */ /* 0x040fe200078efcff */
[----:B------:R-:W-:Y:S01]  /*1090*/  IMAD R40, R7, R9, R40 ;  /* 0x0000000907287224 */ /* 0x000fe200078e0228 */
[----:B------:R-:W-:Y:S01]  /*10a0*/  LOP3.LUT R35, R54, 0x38, RZ, 0xfc, !PT ;  /* 0x0000003836237812 */ /* 0x000fe200078efcff */
[----:B------:R-:W-:Y:S01]  /*10b0*/  @!P6 IMAD.IADD R39, R39, 0x1, -R7 ;  /* 0x000000012727e824 */ /* 0x000fe200078e0a07 */
[----:B------:R-:W-:Y:S01]  /*10c0*/  ISETP.GT.U32.AND P5, PT, R7, R14, PT ;  /* 0x0000000e0700720c */ /* 0x000fe20003fa4070 */
[----:B------:R-:W-:Y:S01]  /*10d0*/  IMAD.HI.U32 R11, R8, R42, RZ ;  /* 0x0000002a080b7227 */ /* 0x000fe200078e00ff */
[----:B------:R-:W-:-:S02]  /*10e0*/  IABS R46, R30 ;  /* 0x0000001e002e7213 */ /* 0x000fc40000000000 */
[C---:B------:R-:W-:Y:S01]  /*10f0*/  ISETP.GT.U32.AND P6, PT, R7.reuse, R39, PT ;  /* 0x000000270700720c */ /* 0x040fe20003fc4070 */
[----:B------:R-:W-:Y:S01]  /*1100*/  IMAD.MOV R10, RZ, RZ, -R10 ;  /* 0x000000ffff0a7224 */ /* 0x000fe200078e0a0a */
[----:B------:R-:W-:Y:S01]  /*1110*/  IABS R51, R35 ;  /* 0x0000002300337213 */ /* 0x000fe20000000000 */
[----:B------:R-:W-:Y:S01]  /*1120*/  @!P4 IMAD.IADD R16, R16, 0x1, -R7 ;  /* 0x000000011010c824 */ /* 0x000fe200078e0a07 */
[C---:B------:R-:W-:Y:S01]  /*1130*/  ISETP.GT.U32.AND P4, PT, R7.reuse, R40, PT ;  /* 0x000000280700720c */ /* 0x040fe20003f84070 */
[----:B------:R-:W-:Y:S01]  /*1140*/  IMAD.MOV R11, RZ, RZ, -R11 ;  /* 0x000000ffff0b7224 */ /* 0x000fe200078e0a0b */
[C---:B------:R-:W-:Y:S01]  /*1150*/  LOP3.LUT R34, R54.reuse, 0x3c, RZ, 0xfc, !PT ;  /* 0x0000003c36227812 */ /* 0x040fe200078efcff */
[C---:B------:R-:W-:Y:S01]  /*1160*/  IMAD R41, R7.reuse, R10, R41 ;  /* 0x0000000a07297224 */ /* 0x040fe200078e0229 */
[----:B------:R-:W-:Y:S01]  /*1170*/  LOP3.LUT R20, R54, 0x40, RZ, 0xfc, !PT ;  /* 0x0000004036147812 */ /* 0x000fe200078efcff */
[C---:B------:R-:W-:Y:S01]  /*1180*/  IMAD R42, R7.reuse, R11, R42 ;  /* 0x0000000b072a7224 */ /* 0x040fe200078e022a */
[----:B------:R-:W-:Y:S01]  /*1190*/  IABS R52, R34 ;  /* 0x0000002200347213 */ /* 0x000fe20000000000 */
[--C-:B------:R-:W-:Y:S01]  /*11a0*/  @!P5 IMAD.IADD R14, R14, 0x1, -R7.reuse ;  /* 0x000000010e0ed824 */ /* 0x100fe200078e0a07 */
[----:B------:R-:W-:Y:S01]  /*11b0*/  ISETP.GT.U32.AND P5, PT, R7, R41, PT ;  /* 0x000000290700720c */ /* 0x000fe20003fa4070 */
[----:B------:R-:W-:Y:S01]  /*11c0*/  @!P6 IMAD.IADD R39, R39, 0x1, -R7 ;  /* 0x000000012727e824 */ /* 0x000fe200078e0a07 */
[----:B------:R-:W-:Y:S01]  /*11d0*/  ISETP.GT.U32.AND P6, PT, R7, R42, PT ;  /* 0x0000002a0700720c */ /* 0x000fe20003fc4070 */
[----:B------:R-:W-:Y:S01]  /*11e0*/  IMAD.HI.U32 R12, R8, R43, RZ ;  /* 0x0000002b080c7227 */ /* 0x000fe200078e00ff */
[----:B------:R-:W-:-:S02]  /*11f0*/  IABS R53, R20 ;  /* 0x0000001400357213 */ /* 0x000fc40000000000 */
[----:B------:R-:W-:Y:S01]  /*1200*/  LOP3.LUT R47, R54, 0x44, RZ, 0xfc, !PT ;  /* 0x00000044362f7812 */ /* 0x000fe200078efcff */
[--C-:B------:R-:W-:Y:S01]  /*1210*/  @!P4 IMAD.IADD R40, R40, 0x1, -R7.reuse ;  /* 0x000000012828c824 */ /* 0x100fe200078e0a07 */
[----:B------:R-:W-:Y:S01]  /*1220*/  LOP3.LUT R22, R54, 0x48, RZ, 0xfc, !PT ;  /* 0x0000004836167812 */ /* 0x000fe200078efcff */
[----:B------:R-:W-:Y:S01]  /*1230*/  IMAD.MOV R12, RZ, RZ, -R12 ;  /* 0x000000ffff0c7224 */ /* 0x000fe200078e0a0c */
[----:B------:R-:W-:Y:S01]  /*1240*/  IABS R55, R47 ;  /* 0x0000002f00377213 */ /* 0x000fe20000000000 */
[----:B------:R-:W-:Y:S01]  /*1250*/  IMAD.HI.U32 R9, R8, R44, RZ ;  /* 0x0000002c08097227 */ /* 0x000fe200078e00ff */
[----:B------:R-:W-:Y:S02]  /*1260*/  ISETP.GT.U32.AND P4, PT, R7, R40, PT ;  /* 0x000000280700720c */ /* 0x000fe40003f84070 */
[----:B------:R-:W-:Y:S01]  /*1270*/  LOP3.LUT R21, R54, 0x4c, RZ, 0xfc, !PT ;  /* 0x0000004c36157812 */ /* 0x000fe200078efcff */
[--C-:B------:R-:W-:Y:S01]  /*1280*/  @!P5 IMAD.IADD R41, R41, 0x1, -R7.reuse ;  /* 0x000000012929d824 */ /* 0x100fe200078e0a07 */
[----:B------:R-:W-:Y:S01]  /*1290*/  IABS R58, R22 ;  /* 0x00000016003a7213 */ /* 0x000fe20000000000 */
[----:B------:R-:W-:Y:S01]  /*12a0*/  @!P6 IMAD.IADD R42, R42, 0x1, -R7 ;  /* 0x000000012a2ae824 */ /* 0x000fe200078e0a07 */
[----:B------:R-:W-:Y:S01]  /*12b0*/  LOP3.LUT R17, R54, 0x50, RZ, 0xfc, !PT ;  /* 0x0000005036117812 */ /* 0x000fe200078efcff */
[C---:B------:R-:W-:Y:S01]  /*12c0*/  IMAD R43, R7.reuse, R12, R43 ;  /* 0x0000000c072b7224 */ /* 0x040fe200078e022b */
[C---:B------:R-:W-:Y:S01]  /*12d0*/  ISETP.GT.U32.AND P5, PT, R7.reuse, R41, PT ;  /* 0x000000290700720c */ /* 0x040fe20003fa4070 */
[----:B------:R-:W-:Y:S01]  /*12e0*/  IMAD.MOV R11, RZ, RZ, -R9 ;  /* 0x000000ffff0b7224 */ /* 0x000fe200078e0a09 */
[----:B------:R-:W-:Y:S01]  /*12f0*/  ISETP.GT.U32.AND P6, PT, R7, R42, PT ;  /* 0x0000002a0700720c */ /* 0x000fe20003fc4070 */
[----:B------:R-:W-:Y:S01]  /*1300*/  IMAD.HI.U32 R9, R8, R45, RZ ;  /* 0x0000002d08097227 */ /* 0x000fe200078e00ff */
[----:B------:R-:W-:-:S02]  /*1310*/  IABS R60, R21 ;  /* 0x00000015003c7213 */ /* 0x000fc40000000000 */
[----:B------:R-:W-:Y:S01]  /*1320*/  IABS R62, R17 ;  /* 0x00000011003e7213 */ /* 0x000fe20000000000 */
[----:B------:R-:W-:Y:S01]  /*1330*/  @!P4 IMAD.IADD R40, R40, 0x1, -R7 ;  /* 0x000000012828c824 */ /* 0x000fe200078e0a07 */
[C---:B------:R-:W-:Y:S01]  /*1340*/  ISETP.GT.U32.AND P4, PT, R7.reuse, R43, PT ;  /* 0x0000002b0700720c */ /* 0x040fe20003f84070 */
[----:B------:R-:W-:Y:S01]  /*1350*/  IMAD R44, R7, R11, R44 ;  /* 0x0000000b072c7224 */ /* 0x000fe200078e022c */
[C---:B------:R-:W-:Y:S01]  /*1360*/  LOP3.LUT R19, R54.reuse, 0x54, RZ, 0xfc, !PT ;  /* 0x0000005436137812 */ /* 0x040fe200078efcff */
[----:B------:R-:W-:Y:S01]  /*1370*/  IMAD.MOV R12, RZ, RZ, -R9 ;  /* 0x000000ffff0c7224 */ /* 0x000fe200078e0a09 */
[----:B------:R-:W-:Y:S01]  /*1380*/  LOP3.LUT R29, R54, 0x58, RZ, 0xfc, !PT ;  /* 0x00000058361d7812 */ /* 0x000fe200078efcff */
[----:B------:R-:W-:Y:S01]  /*1390*/  @!P5 IMAD.IADD R41, R41, 0x1, -R7 ;  /* 0x000000012929d824 */ /* 0x000fe200078e0a07 */
[C---:B------:R-:W-:Y:S01]  /*13a0*/  ISETP.GT.U32.AND P5, PT, R7.reuse, R44, PT ;  /* 0x0000002c0700720c */ /* 0x040fe20003fa4070 */
[C---:B------:R-:W-:Y:S01]  /*13b0*/  IMAD R45, R7.reuse, R12, R45 ;  /* 0x0000000c072d7224 */ /* 0x040fe200078e022d */
[----:B------:R-:W-:Y:S01]  /*13c0*/  IABS R63, R19 ;  /* 0x00000013003f7213 */ /* 0x000fe20000000000 */
[----:B------:R-:W-:Y:S01]  /*13d0*/  @!P6 IMAD.IADD R42, R42, 0x1, -R7 ;  /* 0x000000012a2ae824 */ /* 0x000fe200078e0a07 */
[----:B------:R-:W-:Y:S01]  /*13e0*/  IABS R64, R29 ;  /* 0x0000001d00407213 */ /* 0x000fe20000000000 */
[----:B------:R-:W-:Y:S01]  /*13f0*/  IMAD.HI.U32 R11, R8, R48, RZ ;  /* 0x00000030080b7227 */ /* 0x000fe200078e00ff */
[----:B------:R-:W-:-:S02]  /*1400*/  ISETP.GT.U32.AND P6, PT, R7, R45, PT ;  /* 0x0000002d0700720c */ /* 0x000fc40003fc4070 */
[C---:B------:R-:W-:Y:S01]  /*1410*/  LOP3.LUT R23, R54.reuse, 0x5c, RZ, 0xfc, !PT ;  /* 0x0000005c36177812 */ /* 0x040fe200078efcff */
[----:B------:R-:W-:Y:S01]  /*1420*/  @!P4 IMAD.IADD R43, R43, 0x1, -R7 ;  /* 0x000000012b2bc824 */ /* 0x000fe200078e0a07 */
[----:B------:R-:W-:Y:S01]  /*1430*/  LOP3.LUT R27, R54, 0x60, RZ, 0xfc, !PT ;  /* 0x00000060361b7812 */ /* 0x000fe200078efcff */
[----:B------:R-:W-:Y:S01]  /*1440*/  IMAD.MOV R11, RZ, RZ, -R11 ;  /* 0x000000ffff0b7224 */ /* 0x000fe200078e0a0b */
[----:B------:R-:W-:Y:S01]  /*1450*/  IABS R65, R23 ;  /* 0x0000001700417213 */ /* 0x000fe20000000000 */
[----:B------:R-:W-:Y:S01]  /*1460*/  @!P5 IMAD.IADD R44, R44, 0x1, -R7 ;  /* 0x000000012c2cd824 */ /* 0x000fe200078e0a07 */
[C---:B------:R-:W-:Y:S01]  /*1470*/  ISETP.GT.U32.AND P4, PT, R7.reuse, R43, PT ;  /* 0x0000002b0700720c */ /* 0x040fe20003f84070 */
[----:B------:R-:W-:Y:S01]  /*1480*/  IMAD R48, R7, R11, R48 ;  /* 0x0000000b07307224 */ /* 0x000fe200078e0230 */
[----:B------:R-:W-:Y:S01]  /*1490*/  IABS R66, R27 ;  /* 0x0000001b00427213 */ /* 0x000fe20000000000 */
[----:B------:R-:W-:Y:S01]  /*14a0*/  IMAD.HI.U32 R9, R8, R50, RZ ;  /* 0x0000003208097227 */ /* 0x000fe200078e00ff */
[----:B------:R-:W-:-:S02]  /*14b0*/  LOP3.LUT R25, R54, 0x64, RZ, 0xfc, !PT ;  /* 0x0000006436197812 */ /* 0x000fc400078efcff */
[----:B------:R-:W-:Y:S01]  /*14c0*/  LOP3.LUT R33, R54, 0x68, RZ, 0xfc, !PT ;  /* 0x0000006836217812 */ /* 0x000fe200078efcff */
[----:B------:R-:W-:Y:S01]  /*14d0*/  @!P6 IMAD.IADD R45, R45, 0x1, -R7 ;  /* 0x000000012d2de824 */ /* 0x000fe200078e0a07 */
[----:B------:R-:W-:Y:S01]  /*14e0*/  ISETP.GT.U32.AND P6, PT, R7, R44, PT ;  /* 0x0000002c0700720c */ /* 0x000fe20003fc4070 */
[----:B------:R-:W-:Y:S01]  /*14f0*/  IMAD.MOV R9, RZ, RZ, -R9 ;  /* 0x000000ffff097224 */ /* 0x000fe200078e0a09 */
[----:B------:R-:W-:Y:S01]  /*1500*/  IABS R67, R25 ;  /* 0x0000001900437213 */ /* 0x000fe20000000000 */
[----:B------:R-:W-:Y:S01]  /*1510*/  IMAD.HI.U32 R10, R8, R46, RZ ;  /* 0x0000002e080a7227 */ /* 0x000fe200078e00ff */
[----:B------:R-:W-:Y:S02]  /*1520*/  IABS R68, R33 ;  /* 0x0000002100447213 */ /* 0x000fe40000000000 */
[C---:B------:R-:W-:Y:S01]  /*1530*/  LOP3.LUT R77, R54.reuse, 0x70, RZ, 0xfc, !PT ;  /* 0x00000070364d7812 */ /* 0x040fe200078efcff */
[----:B------:R-:W-:Y:S01]  /*1540*/  @!P4 IMAD.IADD R43, R43, 0x1, -R7 ;  /* 0x000000012b2bc824 */ /* 0x000fe200078e0a07 */
[C---:B------:R-:W-:Y:S01]  /*1550*/  ISETP.GT.U32.AND P4, PT, R7.reuse, R48, PT ;  /* 0x000000300700720c */ /* 0x040fe20003f84070 */
[----:B------:R-:W-:Y:S01]  /*1560*/  IMAD R50, R7, R9, R50 ;  /* 0x0000000907327224 */ /* 0x000fe200078e0232 */
[----:B------:R-:W-:Y:S01]  /*1570*/  LOP3.LUT R73, R54, 0x74, RZ, 0xfc, !PT ;  /* 0x0000007436497812 */ /* 0x000fe200078efcff */
[----:B------:R-:W-:Y:S01]  /*1580*/  IMAD.HI.U32 R9, R8, R51, RZ ;  /* 0x0000003308097227 */ /* 0x000fe200078e00ff */
[----:B------:R-:W-:-:S02]  /*1590*/  IABS R70, R77 ;  /* 0x0000004d00467213 */ /* 0x000fc40000000000 */
[----:B------:R-:W-:Y:S01]  /*15a0*/  IABS R71, R73 ;  /* 0x0000004900477213 */ /* 0x000fe20000000000 */
[----:B------:R-:W-:Y:S01]  /*15b0*/  @!P6 IMAD.IADD R44, R44, 0x1, -R7 ;  /* 0x000000012c2ce824 */ /* 0x000fe200078e0a07 */
[C---:B------:R-:W-:Y:S01]  /*15c0*/  ISETP.GT.U32.AND P6, PT, R7.reuse, R50, PT ;  /* 0x000000320700720c */ /* 0x040fe20003fc4070 */
[----:B------:R-:W-:Y:S01]  /*15d0*/  IMAD.MOV R10, RZ, RZ, -R10 ;  /* 0x000000ffff0a7224 */ /* 0x000fe200078e0a0a */
[C---:B------:R-:W-:Y:S01]  /*15e0*/  LOP3.LUT R78, R54.reuse, 0x6c, RZ, 0xfc, !PT ;  /* 0x0000006c364e7812 */ /* 0x040fe200078efcff */
[----:B------:R-:W-:Y:S01]  /*15f0*/  IMAD.MOV R12, RZ, RZ, -R9 ;  /* 0x000000ffff0c7224 */ /* 0x000fe200078e0a09 */
[----:B------:R-:W-:Y:S01]  /*1600*/  LOP3.LUT R31, R54, 0x7c, RZ, 0xfc, !PT ;  /* 0x0000007c361f7812 */ /* 0x000fe200078efcff */
[----:B------:R-:W-:Y:S01]  /*1610*/  @!P4 IMAD.IADD R48, R48, 0x1, -R7 ;  /* 0x000000013030c824 */ /* 0x000fe200078e0a07 */
[----:B------:R-:W-:Y:S01]  /*1620*/  IABS R69, R78 ;  /* 0x0000004e00457213 */ /* 0x000fe20000000000 */
[C---:B------:R-:W-:Y:S01]  /*1630*/  IMAD R46, R7.reuse, R10, R46 ;  /* 0x0000000a072e7224 */ /* 0x040fe200078e022e */
[----:B------:R-:W-:Y:S01]  /*1640*/  LOP3.LUT R85, R54, 0x80, RZ, 0xfc, !PT ;  /* 0x0000008036557812 */ /* 0x000fe200078efcff */
[----:B------:R-:W-:Y:S01]  /*1650*/  IMAD.HI.U32 R10, R8, R52, RZ ;  /* 0x00000034080a7227 */ /* 0x000fe200078e00ff */
[----:B------:R-:W-:-:S02]  /*1660*/  ISETP.GT.U32.AND P4, PT, R7, R48, PT ;  /* 0x000000300700720c */ /* 0x000fc40003f84070 */
[C---:B------:R-:W-:Y:S01]  /*1670*/  ISETP.GT.U32.AND P5, PT, R7.reuse, R46, PT ;  /* 0x0000002e0700720c */ /* 0x040fe20003fa4070 */
[----:B------:R-:W-:Y:S01]  /*1680*/  @!P6 IMAD.IADD R50, R50, 0x1, -R7 ;  /* 0x000000013232e824 */ /* 0x000fe200078e0a07 */
[----:B------:R-:W-:Y:S01]  /*1690*/  IABS R75, R31 ;  /* 0x0000001f004b7213 */ /* 0x000fe20000000000 */
[C---:B------:R-:W-:Y:S01]  /*16a0*/  IMAD R51, R7.reuse, R12, R51 ;  /* 0x0000000c07337224 */ /* 0x040fe200078e0233 */
[----:B------:R-:W-:Y:S01]  /*16b0*/  LOP3.LUT R105, R54, 0x84, RZ, 0xfc, !PT ;  /* 0x0000008436697812 */ /* 0x000fe200078efcff */
[----:B------:R-:W-:Y:S01]  /*16c0*/  IMAD.MOV R10, RZ, RZ, -R10 ;  /* 0x000000ffff0a7224 */ /* 0x000fe200078e0a0a */
[C---:B------:R-:W-:Y:S01]  /*16d0*/  ISETP.GT.U32.AND P6, PT, R7.reuse, R50, PT ;  /* 0x000000320700720c */ /* 0x040fe20003fc4070 */
[----:B------:R-:W-:Y:S01]  /*16e0*/  IMAD.HI.U32 R11, R8, R53, RZ ;  /* 0x00000035080b7227 */ /* 0x000fe200078e00ff */
[----:B------:R-:W-:Y:S02]  /*16f0*/  IABS R96, R85 ;  /* 0x0000005500607213 */ /* 0x000fe40000000000 */
[----:B------:R-:W-:Y:S01]  /*1700*/  IABS R97, R105 ;  /* 0x0000006900617213 */ /* 0x000fe20000000000 */
[----:B------:R-:W-:Y:S01]  /*1710*/  @!P4 IMAD.IADD R48, R48, 0x1, -R7 ;  /* 0x000000013030c824 */ /* 0x000fe200078e0a07 */
[C---:B------:R-:W-:Y:S01]  /*1720*/  ISETP.GT.U32.AND P4, PT, R7.reuse, R51, PT ;  /* 0x000000330700720c */ /* 0x040fe20003f84070 */
[----:B------:R-:W-:Y:S01]  /*1730*/  IMAD R52, R7, R10, R52 ;  /* 0x0000000a07347224 */ /* 0x000fe200078e0234 */
[C---:B------:R-:W-:Y:S01]  /*1740*/  LOP3.LUT R95, R54.reuse, 0x88, RZ, 0xfc, !PT ;  /* 0x00000088365f7812 */ /* 0x040fe200078efcff */
[----:B------:R-:W-:Y:S01]  /*1750*/  IMAD.MOV R18, RZ, RZ, -R11 ;  /* 0x000000ffff127224 */ /* 0x000fe200078e0a0b */
[----:B------:R-:W-:Y:S01]  /*1760*/  LOP3.LUT R113, R54, 0x8c, RZ, 0xfc, !PT ;  /* 0x0000008c36717812 */ /* 0x000fe200078efcff */
[----:B------:R-:W-:Y:S01]  /*1770*/  IMAD.HI.U32 R9, R8, R55, RZ ;  /* 0x0000003708097227 */ /* 0x000fe200078e00ff */
[----:B------:R-:W-:-:S02]  /*1780*/  IABS R98, R95 ;  /* 0x0000005f00627213 */ /* 0x000fc40000000000 */
[----:B------:R-:W-:Y:S01]  /*1790*/  IABS R99, R113 ;  /* 0x0000007100637213 */ /* 0x000fe20000000000 */
[----:B------:R-:W-:Y:S01]  /*17a0*/  @!P6 IMAD.IADD R50, R50, 0x1, -R7 ;  /* 0x000000013232e824 */ /* 0x000fe200078e0a07 */
[C---:B------:R-:W-:Y:S01]  /*17b0*/  ISETP.GT.U32.AND P6, PT, R7.reuse, R52, PT ;  /* 0x000000340700720c */ /* 0x040fe20003fc4070 */
[----:B------:R-:W-:Y:S01]  /*17c0*/  IMAD R53, R7, R18, R53 ;  /* 0x0000001207357224 */ /* 0x000fe200078e0235 */
[C---:B------:R-:W-:Y:S01]  /*17d0*/  LOP3.LUT R133, R54.reuse, 0x94, RZ, 0xfc, !PT ;  /* 0x0000009436857812 */ /* 0x040fe200078efcff */
[----:B------:R-:W-:Y:S01]  /*17e0*/  @!P4 IMAD.IADD R51, R51, 0x1, -R7 ;  /* 0x000000013333c824 */ /* 0x000fe200078e0a07 */
[----:B------:R-:W-:Y:S01]  /*17f0*/  LOP3.LUT R136, R54, 0x90, RZ, 0xfc, !PT ;  /* 0x0000009036887812 */ /* 0x000fe200078efcff */
[----:B------:R-:W-:Y:S01]  /*1800*/  IMAD.MOV R10, RZ, RZ, -R9 ;  /* 0x000000ffff0a7224 */ /* 0x000fe200078e0a09 */
[----:B------:R-:W-:Y:S01]  /*1810*/  ISETP.GT.U32.AND P4, PT, R7, R53, PT ;  /* 0x000000350700720c */ /* 0x000fe20003f84070 */
[----:B------:R-:W-:Y:S01]  /*1820*/  IMAD.HI.U32 R9, R8, R58, RZ ;  /* 0x0000003a08097227 */ /* 0x000fe200078e00ff */
[----:B------:R-:W-:-:S02]  /*1830*/  IABS R101, R133 ;  /* 0x0000008500657213 */ /* 0x000fc40000000000 */
[----:B------:R-:W-:Y:S01]  /*1840*/  IABS R100, R136 ;  /* 0x0000008800647213 */ /* 0x000fe20000000000 */
[C---:B------:R-:W-:Y:S01]  /*1850*/  IMAD R55, R7.reuse, R10, R55 ;  /* 0x0000000a07377224 */ /* 0x040fe200078e0237 */
[----:B------:R-:W-:Y:S01]  /*1860*/  LOP3.LUT R138, R54, 0x98, RZ, 0xfc, !PT ;  /* 0x00000098368a7812 */ /* 0x000fe200078efcff */
[--C-:B------:R-:W-:Y:S01]  /*1870*/  @!P6 IMAD.IADD R52, R52, 0x1, -R7.reuse ;  /* 0x000000013434e824 */ /* 0x100fe200078e0a07 */
[----:B------:R-:W-:Y:S01]  /*1880*/  ISETP.GT.U32.AND P6, PT, R7, R51, PT ;  /* 0x000000330700720c */ /* 0x000fe20003fc4070 */
[----:B------:R-:W-:Y:S01]  /*1890*/  @!P3 IMAD.MOV R14, RZ, RZ, -R14 ;  /* 0x000000ffff0eb224 */ /* 0x000fe200078e0a0e */
[----:B------:R-:W-:Y:S01]  /*18a0*/  IABS R102, R138 ;  /* 0x0000008a00667213 */ /* 0x000fe20000000000 */
[----:B------:R-:W-:Y:S01]  /*18b0*/  IMAD.HI.U32 R10, R8, R60, RZ ;  /* 0x0000003c080a7227 */ /* 0x000fe200078e00ff */
[C---:B------:R-:W-:Y:S02]  /*18c0*/  LOP3.LUT R135, R54.reuse, 0x9c, RZ, 0xfc, !PT ;  /* 0x0000009c36877812 */ /* 0x040fe400078efcff */
[----:B------:R-:W-:Y:S01]  /*18d0*/  LOP3.LUT R131, R54, 0xa0, RZ, 0xfc, !PT ;  /* 0x000000a036837812 */ /* 0x000fe200078efcff */
[----:B------:R-:W-:Y:S01]  /*18e0*/  @!P4 IMAD.IADD R53, R53, 0x1, -R7 ;  /* 0x000000013535c824 */ /* 0x000fe200078e0a07 */
[C---:B------:R-:W-:Y:S01]  /*18f0*/  ISETP.GT.U32.AND P4, PT, R7.reuse, R52, PT ;  /* 0x000000340700720c */ /* 0x040fe20003f84070 */
[----:B------:R-:W-:Y:S01]  /*1900*/  IMAD.MOV R9, RZ, RZ, -R9 ;  /* 0x000000ffff097224 */ /* 0x000fe200078e0a09 */
[----:B------:R-:W-:Y:S01]  /*1910*/  IABS R103, R135 ;  /* 0x0000008700677213 */ /* 0x000fe20000000000 */
[----:B------:R-:W-:Y:S01]  /*1920*/  IMAD.HI.U32 R11, R8, R62, RZ ;  /* 0x0000003e080b7227 */ /* 0x000fe200078e00ff */
[----:B------:R-:W-:-:S02]  /*1930*/  ISETP.GT.U32.AND P3, PT, R7, R53, PT ;  /* 0x000000350700720c */ /* 0x000fc40003f64070 */
[----:B------:R-:W-:Y:S01]  /*1940*/  IABS R104, R131 ;  /* 0x0000008300687213 */ /* 0x000fe20000000000 */
[----:B------:R-:W-:Y:S01]  /*1950*/  @!P6 IMAD.IADD R51, R51, 0x1, -R7 ;  /* 0x000000013333e824 */ /* 0x000fe200078e0a07 */
[C---:B------:R-:W-:Y:S01]  /*1960*/  ISETP.GT.U32.AND P6, PT, R7.reuse, R55, PT ;  /* 0x000000370700720c */ /* 0x040fe20003fc4070 */
[----:B------:R-:W-:Y:S01]  /*1970*/  IMAD.MOV R10, RZ, RZ, -R10 ;  /* 0x000000ffff0a7224 */ /* 0x000fe200078e0a0a */
[C---:B------:R-:W-:Y:S01]  /*1980*/  LOP3.LUT R110, R54.reuse, 0xa4, RZ, 0xfc, !PT ;  /* 0x000000a4366e7812 */ /* 0x040fe200078efcff */
[C---:B------:R-:W-:Y:S01]  /*1990*/  IMAD R58, R7.reuse, R9, R58 ;  /* 0x00000009073a7224 */ /* 0x040fe200078e023a */
[C---:B------:R-:W-:Y:S01]  /*19a0*/  LOP3.LUT R137, R54.reuse, 0xa8, RZ, 0xfc, !PT ;  /* 0x000000a836897812 */ /* 0x040fe200078efcff */
[----:B------:R-:W-:Y:S01]  /*19b0*/  IMAD.MOV R11, RZ, RZ, -R11 ;  /* 0x000000ffff0b7224 */ /* 0x000fe200078e0a0b */
[----:B------:R-:W-:Y:S01]  /*19c0*/  IABS R80, R110 ;  /* 0x0000006e00507213 */ /* 0x000fe20000000000 */
[C---:B------:R-:W-:Y:S01]  /*19d0*/  IMAD R60, R7.reuse, R10, R60 ;  /* 0x0000000a073c7224 */ /* 0x040fe200078e023c */
[----:B------:R-:W-:Y:S01]  /*19e0*/  LOP3.LUT R134, R54, 0xac, RZ, 0xfc, !PT ;  /* 0x000000ac36867812 */ /* 0x000fe200078efcff */
[--C-:B------:R-:W-:Y:S01]  /*19f0*/  @!P4 IMAD.IADD R52, R52, 0x1, -R7.reuse ;  /* 0x000000013434c824 */ /* 0x100fe200078e0a07 */
[C---:B------:R-:W-:Y:S01]  /*1a00*/  ISETP.GT.U32.AND P4, PT, R7.reuse, R58, PT ;  /* 0x0000003a0700720c */ /* 0x040fe20003f84070 */
[----:B------:R-:W-:Y:S01]  /*1a10*/  IMAD R62, R7, R11, R62 ;  /* 0x0000000b073e7224 */ /* 0x000fe200078e023e */
[----:B------:R-:W-:Y:S01]  /*1a20*/  LOP3.LUT R128, R54, 0xb0, RZ, 0xfc, !PT ;  /* 0x000000b036807812 */ /* 0x000fe200078efcff */
[--C-:B------:R-:W-:Y:S01]  /*1a30*/  @!P3 IMAD.IADD R53, R53, 0x1, -R7.reuse ;  /* 0x000000013535b824 */ /* 0x100fe200078e0a07 */
[----:B------:R-:W-:Y:S01]  /*1a40*/  ISETP.GT.U32.AND P3, PT, R7, R60, PT ;  /* 0x0000003c0700720c */ /* 0x000fe20003f64070 */
[----:B------:R-:W-:Y:S01]  /*1a50*/  @!P6 IMAD.IADD R55, R55, 0x1, -R7 ;  /* 0x000000013737e824 */ /* 0x000fe200078e0a07 */
[----:B------:R-:W-:Y:S01]  /*1a60*/  ISETP.GT.U32.AND P6, PT, R7, R62, PT ;  /* 0x0000003e0700720c */ /* 0x000fe20003fc4070 */
[----:B------:R-:W-:Y:S01]  /*1a70*/  IMAD.HI.U32 R12, R8, R63, RZ ;  /* 0x0000003f080c7227 */ /* 0x000fe200078e00ff */
[----:B------:R-:W-:-:S02]  /*1a80*/  IABS R92, R137 ;  /* 0x00000089005c7213 */ /* 0x000fc40000000000 */
[----:B------:R-:W-:Y:S01]  /*1a90*/  IABS R82, R134 ;  /* 0x0000008600527213 */ /* 0x000fe20000000000 */
[----:B------:R-:W-:Y:S01]  /*1aa0*/  IMAD.MOV R12, RZ, RZ, -R12 ;  /* 0x000000ffff0c7224 */ /* 0x000fe200078e0a0c */
[----:B------:R-:W-:Y:S01]  /*1ab0*/  LOP3.LUT R112, R54, 0xb4, RZ, 0xfc, !PT ;  /* 0x000000b436707812 */ /* 0x000fe200078efcff */
[----:B------:R-:W-:Y:S01]  /*1ac0*/  @!P4 IMAD.IADD R58, R58, 0x1, -R7 ;  /* 0x000000013a3ac824 */ /* 0x000fe200078e0a07 */
[C---:B------:R-:W-:Y:S01]  /*1ad0*/  ISETP.GT.U32.AND P4, PT, R7.reuse, R55, PT ;  /* 0x000000370700720c */ /* 0x040fe20003f84070 */
[C---:B------:R-:W-:Y:S01]  /*1ae0*/  IMAD R63, R7.reuse, R12, R63 ;  /* 0x0000000c073f7224 */ /* 0x040fe200078e023f */
[----:B------:R-:W-:Y:S01]  /*1af0*/  LOP3.LUT R130, R54, 0xb8, RZ, 0xfc, !PT ;  /* 0x000000b836827812 */ /* 0x000fe200078efcff */
[--C-:B------:R-:W-:Y:S01]  /*1b00*/  @!P3 IMAD.IADD R60, R60, 0x1, -R7.reuse ;  /* 0x000000013c3cb824 */ /* 0x100fe200078e0a07 */
[C---:B------:R-:W-:Y:S01]  /*1b10*/  ISETP.GT.U32.AND P3, PT, R7.reuse, R58, PT ;  /* 0x0000003a0700720c */ /* 0x040fe20003f64070 */
[----:B------:R-:W-:Y:S01]  /*1b20*/  @!P6 IMAD.IADD R62, R62, 0x1, -R7 ;  /* 0x000000013e3ee824 */ /* 0x000fe200078e0a07 */
[----:B------:R-:W-:Y:S01]  /*1b30*/  LOP3.LUT R114, R54, 0xbc, RZ, 0xfc, !PT ;  /* 0x000000bc36727812 */ /* 0x000fe200078efcff */
[----:B------:R-:W-:Y:S01]  /*1b40*/  IMAD.HI.U32 R9, R8, R64, RZ ;  /* 0x0000004008097227 */ /* 0x000fe200078e00ff */
[----:B------:R-:W-:-:S02]  /*1b50*/  ISETP.GT.U32.AND P6, PT, R7, R60, PT ;  /* 0x0000003c0700720c */ /* 0x000fc40003fc4070 */
[C---:B------:R-:W-:Y:S01]  /*1b60*/  LOP3.LUT R115, R54.reuse, 0xc0, RZ, 0xfc, !PT ;  /* 0x000000c036737812 */ /* 0x040fe200078efcff */
[----:B------:R-:W-:Y:S01]  /*1b70*/  IMAD.MOV R9, RZ, RZ, -R9 ;  /* 0x000000ffff097224 */ /* 0x000fe200078e0a09 */
[----:B------:R-:W-:Y:S01]  /*1b80*/  LOP3.LUT R116, R54, 0xc4, RZ, 0xfc, !PT ;  /* 0x000000c436747812 */ /* 0x000fe200078efcff */
[--C-:B------:R-:W-:Y:S01]  /*1b90*/  @!P4 IMAD.IADD R55, R55, 0x1, -R7.reuse ;  /* 0x000000013737c824 */ /* 0x100fe200078e0a07 */
[C---:B------:R-:W-:Y:S01]  /*1ba0*/  ISETP.GT.U32.AND P4, PT, R7.reuse, R63, PT ;  /* 0x0000003f0700720c */ /* 0x040fe20003f84070 */
[C---:B------:R-:W-:Y:S01]  /*1bb0*/  IMAD R64, R7.reuse, R9, R64 ;  /* 0x0000000907407224 */ /* 0x040fe200078e0240 */
[----:B------:R-:W-:Y:S01]  /*1bc0*/  IABS R18, R116 ;  /* 0x0000007400127213 */ /* 0x000fe20000000000 */
[----:B------:R-:W-:Y:S01]  /*1bd0*/  IMAD.HI.U32 R10, R8, R65, RZ ;  /* 0x00000041080a7227 */ /* 0x000fe200078e00ff */
[C---:B------:R-:W-:Y:S02]  /*1be0*/  LOP3.LUT R118, R54.reuse, 0xc8, RZ, 0xfc, !PT ;  /* 0x000000c836767812 */ /* 0x040fe400078efcff */
[----:B------:R-:W-:Y:S01]  /*1bf0*/  LOP3.LUT R126, R54, 0xcc, RZ, 0xfc, !PT ;  /* 0x000000cc367e7812 */ /* 0x000fe200078efcff */
[----:B------:R-:W-:Y:S01]  /*1c00*/  @!P6 IMAD.IADD R60, R60, 0x1, -R7 ;  /* 0x000000013c3ce824 */ /* 0x000fe200078e0a07 */
[----:B------:R-:W-:Y:S01]  /*1c10*/  ISETP.GT.U32.AND P6, PT, R7, R64, PT ;  /* 0x000000400700720c */ /* 0x000fe20003fc4070 */
[----:B------:R-:W-:Y:S01]  /*1c20*/  IMAD.MOV R10, RZ, RZ, -R10 ;  /* 0x000000ffff0a7224 */ /* 0x000fe200078e0a0a */
[----:B------:R-:W-:Y:S01]  /*1c30*/  IABS R90, R118 ;  /* 0x00000076005a7213 */ /* 0x000fe20000000000 */
[----:B------:R-:W-:Y:S01]  /*1c40*/  IMAD.HI.U32 R11, R8, R66, RZ ;  /* 0x00000042080b7227 */ /* 0x000fe200078e00ff */
[----:B------:R-:W-:-:S02]  /*1c50*/  IABS R84, R126 ;  /* 0x0000007e00547213 */ /* 0x000fc40000000000 */
[C---:B------:R-:W-:Y:S01]  /*1c60*/  LOP3.LUT R120, R54.reuse, 0xd4, RZ, 0xfc, !PT ;  /* 0x000000d436787812 */ /* 0x040fe200078efcff */
[----:B------:R-:W-:Y:S01]  /*1c70*/  @!P4 IMAD.IADD R63, R63, 0x1, -R7 ;  /* 0x000000013f3fc824 */ /* 0x000fe200078e0a07 */
[----:B------:R-:W-:Y:S01]  /*1c80*/  LOP3.LUT R121, R54, 0xd8, RZ, 0xfc, !PT ;  /* 0x000000d836797812 */ /* 0x000fe200078efcff */
[C---:B------:R-:W-:Y:S01]  /*1c90*/  IMAD R65, R7.reuse, R10, R65 ;  /* 0x0000000a07417224 */ /* 0x040fe200078e0241 */
[----:B------:R-:W-:Y:S01]  /*1ca0*/  IABS R88, R120 ;  /* 0x0000007800587213 */ /* 0x000fe20000000000 */
[----:B------:R-:W-:Y:S01]  /*1cb0*/  IMAD.MOV R11, RZ, RZ, -R11 ;  /* 0x000000ffff0b7224 */ /* 0x000fe200078e0a0b */
[----:B------:R-:W-:Y:S01]  /*1cc0*/  ISETP.GT.U32.AND P4, PT, R7, R63, PT ;  /* 0x0000003f0700720c */ /* 0x000fe20003f84070 */
[----:B------:R-:W-:Y:S01]  /*1cd0*/  @!P6 IMAD.IADD R64, R64, 0x1, -R7 ;  /* 0x000000014040e824 */ /* 0x000fe200078e0a07 */
[----:B------:R-:W-:Y:S01]  /*1ce0*/  IABS R79, R121 ;  /* 0x00000079004f7213 */ /* 0x000fe20000000000 */
[----:B------:R-:W-:Y:S01]  /*1cf0*/  IMAD.HI.U32 R12, R8, R67, RZ ;  /* 0x00000043080c7227 */ /* 0x000fe200078e00ff */
[----:B------:R-:W-:-:S02]  /*1d00*/  LOP3.LUT R119, R54, 0xd0, RZ, 0xfc, !PT ;  /* 0x000000d036777812 */ /* 0x000fc400078efcff */
[C---:B------:R-:W-:Y:S01]  /*1d10*/  ISETP.GT.U32.AND P6, PT, R7.reuse, R64, PT ;  /* 0x000000400700720c */ /* 0x040fe20003fc4070 */
[C---:B------:R-:W-:Y:S01]  /*1d20*/  IMAD R66, R7.reuse, R11, R66 ;  /* 0x0000000b07427224 */ /* 0x040fe200078e0242 */
[----:B------:R-:W-:Y:S01]  /*1d30*/  IABS R89, R119 ;  /* 0x0000007700597213 */ /* 0x000fe20000000000 */
[----:B------:R-:W-:Y:S01]  /*1d40*/  IMAD.MOV R12, RZ, RZ, -R12 ;  /* 0x000000ffff0c7224 */ /* 0x000fe200078e0a0c */
[----:B------:R-:W-:Y:S01]  /*1d50*/  LOP3.LUT R122, R54, 0xdc, RZ, 0xfc, !PT ;  /* 0x000000dc367a7812 */ /* 0x000fe200078efcff */
[----:B------:R-:W-:Y:S01]  /*1d60*/  @!P1 IMAD.MOV R16, RZ, RZ, -R16 ;  /* 0x000000ffff109224 */ /* 0x000fe200078e0a10 */
[----:B------:R-:W-:Y:S01]  /*1d70*/  ISETP.GT.U32.AND P1, PT, R7, R45, PT ;  /* 0x0000002d0700720c */ /* 0x000fe20003f24070 */
[----:B------:R-:W-:Y:S01]  /*1d80*/  @!P4 IMAD.IADD R63, R63, 0x1, -R7 ;  /* 0x000000013f3fc824 */ /* 0x000fe200078e0a07 */
[C---:B------:R-:W-:Y:S01]  /*1d90*/  ISETP.GT.U32.AND P4, PT, R7.reuse, R65, PT ;  /* 0x000000410700720c */ /* 0x040fe20003f84070 */
[----:B------:R-:W-:Y:S01]  /*1da0*/  IMAD R67, R7, R12, R67 ;  /* 0x0000000c07437224 */ /* 0x000fe200078e0243 */
[----:B------:R-:W-:Y:S01]  /*1db0*/  IABS R76, R122 ;  /* 0x0000007a004c7213 */ /* 0x000fe20000000000 */
[----:B------:R-:W-:Y:S01]  /*1dc0*/  IMAD.HI.U32 R9, R8, R68, RZ ;  /* 0x0000004408097227 */ /* 0x000fe200078e00ff */
[----:B------:R-:W-:-:S02]  /*1dd0*/  LOP3.LUT R125, R54, 0xe0, RZ, 0xfc, !PT ;  /* 0x000000e0367d7812 */ /* 0x000fc400078efcff */
[----:B------:R-:W-:Y:S01]  /*1de0*/  LOP3.LUT R124, R54, 0xe4, RZ, 0xfc, !PT ;  /* 0x000000e4367c7812 */ /* 0x000fe200078efcff */
[--C-:B------:R-:W-:Y:S01]  /*1df0*/  @!P6 IMAD.IADD R64, R64, 0x1, -R7.reuse ;  /* 0x000000014040e824 */ /* 0x100fe200078e0a07 */
[----:B------:R-:W-:Y:S01]  /*1e00*/  ISETP.GT.U32.AND P6, PT, R7, R66, PT ;  /* 0x000000420700720c */ /* 0x000fe20003fc4070 */
[--C-:B------:R-:W-:Y:S01]  /*1e10*/  @!P5 IMAD.IADD R46, R46, 0x1, -R7.reuse ;  /* 0x000000012e2ed824 */ /* 0x100fe200078e0a07 */
[----:B------:R-:W-:Y:S01]  /*1e20*/  LOP3.LUT R123, R54, 0xe8, RZ, 0xfc, !PT ;  /* 0x000000e8367b7812 */ /* 0x000fe200078efcff */
[--C-:B------:R-:W-:Y:S01]  /*1e30*/  @!P1 IMAD.IADD R45, R45, 0x1, -R7.reuse ;  /* 0x000000012d2d9824 */ /* 0x100fe200078e0a07 */
[----:B------:R-:W-:Y:S01]  /*1e40*/  ISETP.GE.AND P1, PT, R13, RZ, PT ;  /* 0x000000ff0d00720c */ /* 0x000fe20003f26270 */
[----:B------:R-:W-:Y:S01]  /*1e50*/  @!P4 IMAD.IADD R65, R65, 0x1, -R7 ;  /* 0x000000014141c824 */ /* 0x000fe200078e0a07 */
[C---:B------:R-:W-:Y:S01]  /*1e60*/  ISETP.GT.U32.AND P4, PT, R7.reuse, R67, PT ;  /* 0x000000430700720c */ /* 0x040fe20003f84070 */
[----:B------:R-:W-:Y:S01]  /*1e70*/  IMAD.MOV R13, RZ, RZ, -R9 ;  /* 0x000000ffff0d7224 */ /* 0x000fe200078e0a09 */
[----:B------:R-:W-:Y:S01]  /*1e80*/  ISETP.GT.U32.AND P5, PT, R7, R46, PT ;  /* 0x0000002e0700720c */ /* 0x000fe20003fa4070 */
[----:B------:R-:W-:Y:S01]  /*1e90*/  IMAD.HI.U32 R11, R8, R70, RZ ;  /* 0x00000046080b7227 */ /* 0x000fe200078e00ff */
[----:B------:R-:W-:-:S02]  /*1ea0*/  LOP3.LUT R94, R54, 0xec, RZ, 0xfc, !PT ;  /* 0x000000ec365e7812 */ /* 0x000fc400078efcff */
[----:B------:R-:W-:Y:S01]  /*1eb0*/  LOP3.LUT R108, R54, 0xf0, RZ, 0xfc, !PT ;  /* 0x000000f0366c7812 */ /* 0x000fe200078efcff */
[--C-:B------:R-:W-:Y:S01]  /*1ec0*/  @!P6 IMAD.IADD R66, R66, 0x1, -R7.reuse ;  /* 0x000000014242e824 */ /* 0x100fe200078e0a07 */
[C---:B------:R-:W-:Y:S01]  /*1ed0*/  ISETP.GT.U32.AND P6, PT, R7.reuse, R65, PT ;  /* 0x000000410700720c */ /* 0x040fe20003fc4070 */
[----:B------:R-:W-:Y:S01]  /*1ee0*/  IMAD R68, R7, R13, R68 ;  /* 0x0000000d07447224 */ /* 0x000fe200078e0244 */
[----:B------:R-:W-:Y:S01]  /*1ef0*/  LOP3.LUT R106, R54, 0xf4, RZ, 0xfc, !PT ;  /* 0x000000f4366a7812 */ /* 0x000fe200078efcff */
[----:B------:R-:W-:Y:S01]  /*1f00*/  IMAD.HI.U32 R12, R8, R71, RZ ;  /* 0x00000047080c7227 */ /* 0x000fe200078e00ff */
[----:B------:R-:W-:Y:S02]  /*1f10*/  IABS R61, R123 ;  /* 0x0000007b003d7213 */ /* 0x000fe40000000000 */
[----:B------:R-:W-:Y:S01]  /*1f20*/  IABS R56, R94 ;  /* 0x0000005e00387213 */ /* 0x000fe20000000000 */
[----:B------:R-:W-:Y:S01]  /*1f30*/  @!P4 IMAD.IADD R67, R67, 0x1, -R7 ;  /* 0x000000014343c824 */ /* 0x000fe200078e0a07 */
[----:B------:R-:W-:Y:S01]  /*1f40*/  IABS R57, R108 ;  /* 0x0000006c00397213 */ /* 0x000fe20000000000 */
[----:B------:R-:W-:-:S02]  /*1f50*/  IMAD.MOV R11, RZ, RZ, -R11 ;  /* 0x000000ffff0b7224 */ /* 0x000fc400078e0a0b */
[----:B------:R-:W-:Y:S01]  /*1f60*/  IMAD.MOV R12, RZ, RZ, -R12 ;  /* 0x000000ffff0c7224 */ /* 0x000fe200078e0a0c */
[----:B------:R-:W-:Y:S01]  /*1f70*/  ISETP.GT.U32.AND P4, PT, R7, R67, PT ;  /* 0x000000430700720c */ /* 0x000fe20003f84070 */
[--C-:B------:R-:W-:Y:S01]  /*1f80*/  @!P6 IMAD.IADD R65, R65, 0x1, -R7.reuse ;  /* 0x000000014141e824 */ /* 0x100fe200078e0a07 */
[C---:B------:R-:W-:Y:S01]  /*1f90*/  ISETP.GT.U32.AND P6, PT, R7.reuse, R68, PT ;  /* 0x000000440700720c */ /* 0x040fe20003fc4070 */
[----:B------:R-:W-:Y:S02]  /*1fa0*/  IMAD R70, R7, R11, R70 ;  /* 0x0000000b07467224 */ /* 0x000fe400078e0246 */
[----:B------:R-:W-:Y:S01]  /*1fb0*/  @!P5 IMAD.IADD R46, R46, 0x1, -R7 ;  /* 0x000000012e2ed824 */ /* 0x000fe200078e0a07 */
[----:B------:R-:W-:Y:S01]  /*1fc0*/  ISETP.GE.AND P5, PT, R15, RZ, PT ;  /* 0x000000ff0f00720c */ /* 0x000fe20003fa6270 */
[----:B------:R-:W-:Y:S01]  /*1fd0*/  IMAD R71, R7, R12, R71 ;  /* 0x0000000c07477224 */ /* 0x000fe200078e0247 */
[----:B------:R-:W-:Y:S01]  /*1fe0*/  LOP3.LUT R15, R54, 0x78, RZ, 0xfc, !PT ;  /* 0x00000078360f7812 */ /* 0x000fe200078efcff */
[----:B------:R-:W-:Y:S01]  /*1ff0*/  IMAD.HI.U32 R10, R8, R69, RZ ;  /* 0x00000045080a7227 */ /* 0x000fe200078e00ff */
[----:B------:R-:W-:-:S02]  /*2000*/  LOP3.LUT R54, R54, 0xf8, RZ, 0xfc, !PT ;  /* 0x000000f836367812 */ /* 0x000fc400078efcff */
[----:B------:R-:W-:Y:S01]  /*2010*/  IABS R74, R15 ;  /* 0x0000000f004a7213 */ /* 0x000fe20000000000 */
[--C-:B------:R-:W-:Y:S01]  /*2020*/  @!P4 IMAD.IADD R67, R67, 0x1, -R7.reuse ;  /* 0x000000014343c824 */ /* 0x100fe200078e0a07 */
[C---:B------:R-:W-:Y:S01]  /*2030*/  ISETP.GT.U32.AND P4, PT, R7.reuse, R70, PT ;  /* 0x000000460700720c */ /* 0x040fe20003f84070 */
[----:B------:R-:W-:Y:S01]  /*2040*/  @!P6 IMAD.IADD R68, R68, 0x1, -R7 ;  /* 0x000000014444e824 */ /* 0x000fe200078e0a07 */
[----:B------:R-:W-:Y:S01]  /*2050*/  ISETP.GT.U32.AND P6, PT, R7, R71, PT ;  /* 0x000000470700720c */ /* 0x000fe20003fc4070 */
[----:B------:R-:W-:-:S04]  /*2060*/  IMAD.HI.U32 R9, R8, R74, RZ ;  /* 0x0000004a08097227 */ /* 0x000fc800078e00ff */
[----:B------:R-:W-:Y:S02]  /*2070*/  IMAD.MOV R9, RZ, RZ, -R9 ;  /* 0x000000ffff097224 */ /* 0x000fe400078e0a09 */
[----:B------:R-:W-:Y:S02]  /*2080*/  IMAD.MOV R10, RZ, RZ, -R10 ;  /* 0x000000ffff0a7224 */ /* 0x000fe400078e0a0a */
[----:B------:R-:W-:Y:S02]  /*2090*/  IMAD R74, R7, R9, R74 ;  /* 0x00000009074a7224 */ /* 0x000fe400078e024a */
[--C-:B------:R-:W-:Y:S02]  /*20a0*/  @!P4 IMAD.IADD R70, R70, 0x1, -R7.reuse ;  /* 0x000000014646c824 */ /* 0x100fe400078e0a07 */
[----:B------:R-:W-:Y:S02]  /*20b0*/  @!P6 IMAD.IADD R71, R71, 0x1, -R7 ;  /* 0x000000014747e824 */ /* 0x000fe400078e0a07 */
[----:B------:R-:W-:Y:S01]  /*20c0*/  @!P1 IMAD.MOV R41, RZ, RZ, -R41 ;  /* 0x000000ffff299224 */ /* 0x000fe200078e0a29 */
[C---:B------:R-:W-:Y:S01]  /*20d0*/  ISETP.GT.U32.AND P1, PT, R7.reuse, R70, PT ;  /* 0x000000460700720c */ /* 0x040fe20003f24070 */
[C---:B------:R-:W-:Y:S01]  /*20e0*/  IMAD R69, R7.reuse, R10, R69 ;  /* 0x0000000a07457224 */ /* 0x040fe200078e0245 */
[----:B------:R-:W-:Y:S01]  /*20f0*/  ISETP.GT.U32.AND P6, PT, R7, R71, PT ;  /* 0x000000470700720c */ /* 0x000fe20003fc4070 */
[----:B------:R-:W-:-:S04]  /*2100*/  IMAD.HI.U32 R9, R8, R75, RZ ;  /* 0x0000004b08097227 */ /* 0x000fc800078e00ff */
[----:B------:R-:W-:-:S04]  /*2110*/  IMAD.HI.U32 R10, R8, R96, RZ ;  /* 0x00000060080a7227 */ /* 0x000fc800078e00ff */
[----:B------:R-:W-:Y:S02]  /*2120*/  IMAD.MOV R12, RZ, RZ, -R9 ;  /* 0x000000ffff0c7224 */ /* 0x000fe400078e0a09 */
[----:B------:R-:W-:Y:S02]  /*2130*/  IMAD.MOV R10, RZ, RZ, -R10 ;  /* 0x000000ffff0a7224 */ /* 0x000fe400078e0a0a */
[----:B------:R-:W-:-:S04]  /*2140*/  IMAD.HI.U32 R9, R8, R97, RZ ;  /* 0x0000006108097227 */ /* 0x000fc800078e00ff */
[C---:B------:R-:W-:Y:S02]  /*2150*/  IMAD R75, R7.reuse, R12, R75 ;  /* 0x0000000c074b7224 */ /* 0x040fe400078e024b */
[C---:B------:R-:W-:Y:S02]  /*2160*/  IMAD R96, R7.reuse, R10, R96 ;  /* 0x0000000a07607224 */ /* 0x040fe400078e0260 */
[----:B------:R-:W-:Y:S02]  /*2170*/  IMAD.MOV R12, RZ, RZ, -R9 ;  /* 0x000000ffff0c7224 */ /* 0x000fe400078e0a09 */
[----:B------:R-:W-:Y:S01]  /*2180*/  @!P1 IMAD.IADD R70, R70, 0x1, -R7 ;  /* 0x0000000146469824 */ /* 0x000fe200078e0a07 */
[C---:B------:R-:W-:Y:S01]  /*2190*/  ISETP.GT.U32.AND P1, PT, R7.reuse, R96, PT ;  /* 0x000000600700720c */ /* 0x040fe20003f24070 */
[----:B------:R-:W-:Y:S02]  /*21a0*/  IMAD R97, R7, R12, R97 ;  /* 0x0000000c07617224 */ /* 0x000fe400078e0261 */
[----:B------:R-:W-:-:S02]  /*21b0*/  @!P6 IMAD.IADD R71, R71, 0x1, -R7 ;  /* 0x000000014747e824 */ /* 0x000fc400078e0a07 */
[----:B------:R-:W-:Y:S01]  /*21c0*/  IMAD.HI.U32 R10, R8, R98, RZ ;  /* 0x00000062080a7227 */ /* 0x000fe200078e00ff */
[----:B------:R-:W-:-:S03]  /*21d0*/  ISETP.GT.U32.AND P6, PT, R7, R97, PT ;  /* 0x000000610700720c */ /* 0x000fc60003fc4070 */
[----:B------:R-:W-:Y:S02]  /*21e0*/  IMAD.MOV R10, RZ, RZ, -R10 ;  /* 0x000000ffff0a7224 */ /* 0x000fe400078e0a0a */
[----:B------:R-:W-:-:S04]  /*21f0*/  IMAD.HI.U32 R9, R8, R99, RZ ;  /* 0x0000006308097227 */ /* 0x000fc800078e00ff */
[--C-:B------:R-:W-:Y:S02]  /*2200*/  @!P1 IMAD.IADD R96, R96, 0x1, -R7.reuse ;  /* 0x0000000160609824 */ /* 0x100fe400078e0a07 */
[----:B------:R-:W-:Y:S02]  /*2210*/  IMAD R98, R7, R10, R98 ;  /* 0x0000000a07627224 */ /* 0x000fe400078e0262 */
[----:B------:R-:W-:Y:S01]  /*2220*/  @!P6 IMAD.IADD R97, R97, 0x1, -R7 ;  /* 0x000000016161e824 */ /* 0x000fe200078e0a07 */
[C---:B------:R-:W-:Y:S01]  /*2230*/  ISETP.GT.U32.AND P6, PT, R7.reuse, R96, PT ;  /* 0x000000600700720c */ /* 0x040fe20003fc4070 */
[----:B------:R-:W-:Y:S02]  /*2240*/  IMAD.MOV R10, RZ, RZ, -R9 ;  /* 0x000000ffff0a7224 */ /* 0x000fe400078e0a09 */
[----:B------:R-:W-:Y:S01]  /*2250*/  @!P3 IMAD.IADD R58, R58, 0x1, -R7 ;  /* 0x000000013a3ab824 */ /* 0x000fe200078e0a07 */
[----:B------:R-:W-:Y:S01]  /*2260*/  ISETP.GE.AND P3, PT, R24, RZ, PT ;  /* 0x000000ff1800720c */ /* 0x000fe20003f66270 */
[----:B------:R-:W-:Y:S01]  /*2270*/  IMAD R99, R7, R10, R99 ;  /* 0x0000000a07637224 */ /* 0x000fe200078e0263 */
[----:B------:R-:W-:Y:S01]  /*2280*/  IABS R24, R115 ;  /* 0x0000007300187213 */ /* 0x000fe20000000000 */
[----:B------:R-:W-:-:S04]  /*2290*/  IMAD.HI.U32 R10, R8, R101, RZ ;  /* 0x00000065080a7227 */ /* 0x000fc800078e00ff */
[----:B------:R-:W-:Y:S02]  /*22a0*/  IMAD.MOV R10, RZ, RZ, -R10 ;  /* 0x000000ffff0a7224 */ /* 0x000fe400078e0a0a */
[----:B------:R-:W-:Y:S01]  /*22b0*/  @!P6 IMAD.IADD R96, R96, 0x1, -R7 ;  /* 0x000000016060e824 */ /* 0x000fe200078e0a07 */
[C---:B------:R-:W-:Y:S01]  /*22c0*/  ISETP.GT.U32.AND P6, PT, R7.reuse, R99, PT ;  /* 0x000000630700720c */ /* 0x040fe20003fc4070 */
[----:B------:R-:W-:Y:S01]  /*22d0*/  @!P2 IMAD.MOV R40, RZ, RZ, -R40 ;  /* 0x000000ffff28a224 */ /* 0x000fe200078e0a28 */
[C---:B------:R-:W-:Y:S01]  /*22e0*/  ISETP.GT.U32.AND P2, PT, R7.reuse, R66, PT ;  /* 0x000000420700720c */ /* 0x040fe20003f44070 */
[----:B------:R-:W-:Y:S02]  /*22f0*/  IMAD R101, R7, R10, R101 ;  /* 0x0000000a07657224 */ /* 0x000fe400078e0265 */
[----:B------:R-:W-:-:S04]  /*2300*/  IMAD.HI.U32 R9, R8, R100, RZ ;  /* 0x0000006408097227 */ /* 0x000fc800078e00ff */
[----:B------:R-:W-:Y:S02]  /*2310*/  IMAD.MOV R9, RZ, RZ, -R9 ;  /* 0x000000ffff097224 */ /* 0x000fe400078e0a09 */
[----:B------:R-:W-:Y:S02]  /*2320*/  @!P3 IMAD.MOV R43, RZ, RZ, -R43 ;  /* 0x000000ffff2bb224 */ /* 0x000fe400078e0a2b */
[--C-:B------:R-:W-:Y:S01]  /*2330*/  @!P6 IMAD.IADD R99, R99, 0x1, -R7.reuse ;  /* 0x000000016363e824 */ /* 0x100fe200078e0a07 */
[C---:B------:R-:W-:Y:S01]  /*2340*/  ISETP.GT.U32.AND P6, PT, R7.reuse, R101, PT ;  /* 0x000000650700720c */ /* 0x040fe20003fc4070 */
[----:B------:R-:W-:Y:S01]  /*2350*/  @!P2 IMAD.IADD R66, R66, 0x1, -R7 ;  /* 0x000000014242a824 */ /* 0x000fe200078e0a07 */
[C---:B------:R-:W-:Y:S01]  /*2360*/  ISETP.GT.U32.AND P2, PT, R7.reuse, R69, PT ;  /* 0x000000450700720c */ /* 0x040fe20003f44070 */
[C---:B------:R-:W-:Y:S01]  /*2370*/  IMAD R100, R7.reuse, R9, R100 ;  /* 0x0000000907647224 */ /* 0x040fe200078e0264 */
[----:B------:R-:W-:Y:S01]  /*2380*/  ISETP.GT.U32.AND P3, PT, R7, R99, PT ;  /* 0x000000630700720c */ /* 0x000fe20003f64070 */
[----:B------:R-:W-:-:S04]  /*2390*/  IMAD.HI.U32 R9, R8, R102, RZ ;  /* 0x0000006608097227 */ /* 0x000fc800078e00ff */
[----:B------:R-:W-:Y:S02]  /*23a0*/  IMAD.MOV R11, RZ, RZ, -R9 ;  /* 0x000000ffff0b7224 */ /* 0x000fe400078e0a09 */
[----:B------:R-:W-:-:S04]  /*23b0*/  IMAD.HI.U32 R9, R8, R103, RZ ;  /* 0x0000006708097227 */ /* 0x000fc800078e00ff */
[--C-:B------:R-:W-:Y:S02]  /*23c0*/  @!P6 IMAD.IADD R101, R101, 0x1, -R7.reuse ;  /* 0x000000016565e824 */ /* 0x100fe400078e0a07 */
[----:B------:R-:W-:Y:S02]  /*23d0*/  IMAD R102, R7, R11, R102 ;  /* 0x0000000b07667224 */ /* 0x000fe400078e0266 */
[----:B------:R-:W-:Y:S01]  /*23e0*/  @!P2 IMAD.IADD R69, R69, 0x1, -R7 ;  /* 0x000000014545a824 */ /* 0x000fe200078e0a07 */
[C---:B------:R-:W-:Y:S01]  /*23f0*/  ISETP.GT.U32.AND P6, PT, R7.reuse, R101, PT ;  /* 0x000000650700720c */ /* 0x040fe20003fc4070 */
[----:B------:R-:W-:Y:S01]  /*2400*/  IMAD.MOV R12, RZ, RZ, -R9 ;  /* 0x000000ffff0c7224 */ /* 0x000fe200078e0a09 */
[----:B------:R-:W-:Y:S01]  /*2410*/  ISETP.GT.U32.AND P2, PT, R7, R68, PT ;  /* 0x000000440700720c */ /* 0x000fe20003f44070 */
[----:B------:R-:W-:Y:S01]  /*2420*/  @!P3 IMAD.IADD R99, R99, 0x1, -R7 ;  /* 0x000000016363b824 */ /* 0x000fe200078e0a07 */
[C---:B------:R-:W-:Y:S01]  /*2430*/  ISETP.GT.U32.AND P3, PT, R7.reuse, R102, PT ;  /* 0x000000660700720c */ /* 0x040fe20003f64070 */
[----:B------:R-:W-:Y:S01]  /*2440*/  IMAD.HI.U32 R10, R8, R104, RZ ;  /* 0x00000068080a7227 */ /* 0x000fe200078e00ff */
[----:B------:R-:W-:-:S03]  /*2450*/  ISETP.GT.U32.AND P4, PT, R7, R69, PT ;  /* 0x000000450700720c */ /* 0x000fc60003f84070 */
[----:B------:R-:W-:Y:S01]  /*2460*/  @!P0 IMAD.MOV R39, RZ, RZ, -R39 ;  /* 0x000000ffff278224 */ /* 0x000fe200078e0a27 */
[C---:B------:R-:W-:Y:S01]  /*2470*/  ISETP.GT.U32.AND P0, PT, R7.reuse, R62, PT ;  /* 0x0000003e0700720c */ /* 0x040fe20003f04070 */
[----:B------:R-:W-:Y:S02]  /*2480*/  IMAD R103, R7, R12, R103 ;  /* 0x0000000c07677224 */ /* 0x000fe400078e0267 */
[----:B------:R-:W-:Y:S02]  /*2490*/  IMAD.MOV R10, RZ, RZ, -R10 ;  /* 0x000000ffff0a7224 */ /* 0x000fe400078e0a0a */
[--C-:B------:R-:W-:Y:S01]  /*24a0*/  @!P6 IMAD.IADD R101, R101, 0x1, -R7.reuse ;  /* 0x000000016565e824 */ /* 0x100fe200078e0a07 */
[C---:B------:R-:W-:Y:S01]  /*24b0*/  ISETP.GT.U32.AND P6, PT, R7.reuse, R103, PT ;  /* 0x000000670700720c */ /* 0x040fe20003fc4070 */
[----:B------:R-:W-:Y:S02]  /*24c0*/  IMAD R104, R7, R10, R104 ;  /* 0x0000000a07687224 */ /* 0x000fe400078e0268 */
[----:B------:R-:W-:-:S02]  /*24d0*/  @!P3 IMAD.IADD R102, R102, 0x1, -R7 ;  /* 0x000000016666b824 */ /* 0x000fc400078e0a07 */
[----:B------:R-:W-:Y:S01]  /*24e0*/  @!P5 IMAD.MOV R42, RZ, RZ, -R42 ;  /* 0x000000ffff2ad224 */ /* 0x000fe200078e0a2a */
[C---:B------:R-:W-:Y:S01]  /*24f0*/  ISETP.GT.U32.AND P3, PT, R7.reuse, R104, PT ;  /* 0x000000680700720c */ /* 0x040fe20003f64070 */
[--C-:B------:R-:W-:Y:S01]  /*2500*/  @!P0 IMAD.IADD R62, R62, 0x1, -R7.reuse ;  /* 0x000000013e3e8824 */ /* 0x100fe200078e0a07 */
[----:B------:R-:W-:Y:S01]  /*2510*/  ISETP.GT.U32.AND P5, PT, R7, R97, PT ;  /* 0x000000610700720c */ /* 0x000fe20003fa4070 */
[--C-:B------:R-:W-:Y:S01]  /*2520*/  @!P4 IMAD.IADD R69, R69, 0x1, -R7.reuse ;  /* 0x000000014545c824 */ /* 0x100fe200078e0a07 */
[----:B------:R-:W-:Y:S01]  /*2530*/  ISETP.GE.AND P0, PT, R26, RZ, PT ;  /* 0x000000ff1a00720c */ /* 0x000fe20003f06270 */
[----:B------:R-:W-:Y:S01]  /*2540*/  IMAD.HI.U32 R11, R8, R80, RZ ;  /* 0x00000050080b7227 */ /* 0x000fe200078e00ff */
[----:B------:R-:W-:Y:S02]  /*2550*/  ISETP.GT.U32.AND P4, PT, R7, R75, PT ;  /* 0x0000004b0700720c */ /* 0x000fe40003f84070 */
[----:B------:R-:W-:Y:S01]  /*2560*/  IABS R26, R114 ;  /* 0x00000072001a7213 */ /* 0x000fe20000000000 */
[--C-:B------:R-:W-:Y:S01]  /*2570*/  @!P6 IMAD.IADD R103, R103, 0x1, -R7.reuse ;  /* 0x000000016767e824 */ /* 0x100fe200078e0a07 */
[C---:B------:R-:W-:Y:S01]  /*2580*/  ISETP.GT.U32.AND P6, PT, R7.reuse, R102, PT ;  /* 0x000000660700720c */ /* 0x040fe20003fc4070 */
[----:B------:R-:W-:Y:S01]  /*2590*/  @!P2 IMAD.IADD R68, R68, 0x1, -R7 ;  /* 0x000000014444a824 */ /* 0x000fe200078e0a07 */
[----:B------:R-:W-:Y:S01]  /*25a0*/  ISETP.GT.U32.AND P2, PT, R7, R74, PT ;  /* 0x0000004a0700720c */ /* 0x000fe20003f44070 */
[----:B------:R-:W-:-:S02]  /*25b0*/  IMAD.MOV R11, RZ, RZ, -R11 ;  /* 0x000000ffff0b7224 */ /* 0x000fc400078e0a0b */
[--C-:B------:R-:W-:Y:S02]  /*25c0*/  @!P3 IMAD.IADD R104, R104, 0x1, -R7.reuse ;  /* 0x000000016868b824 */ /* 0x100fe400078e0a07 */
[--C-:B------:R-:W-:Y:S01]  /*25d0*/  @!P5 IMAD.IADD R97, R97, 0x1, -R7.reuse ;  /* 0x000000016161d824 */ /* 0x100fe200078e0a07 */
[----:B------:R-:W-:Y:S01]  /*25e0*/  ISETP.GE.AND P5, PT, R32, RZ, PT ;  /* 0x000000ff2000720c */ /* 0x000fe20003fa6270 */
[----:B------:R-:W-:Y:S01]  /*25f0*/  @!P4 IMAD.IADD R75, R75, 0x1, -R7 ;  /* 0x000000014b4bc824 */ /* 0x000fe200078e0a07 */
[----:B------:R-:W-:Y:S01]  /*2600*/  IABS R32, R128 ;  /* 0x0000008000207213 */ /* 0x000fe20000000000 */
[C---:B------:R-:W-:Y:S01]  /*2610*/  IMAD R80, R7.reuse, R11, R80 ;  /* 0x0000000b07507224 */ /* 0x040fe200078e0250 */
[C---:B------:R-:W-:Y:S01]  /*2620*/  ISETP.GT.U32.AND P3, PT, R7.reuse, R104, PT ;  /* 0x000000680700720c */ /* 0x040fe20003f64070 */
[----:B------:R-:W-:Y:S01]  /*2630*/  @!P0 IMAD.MOV R44, RZ, RZ, -R44 ;  /* 0x000000ffff2c8224 */ /* 0x000fe200078e0a2c */
[C---:B------:R-:W-:Y:S01]  /*2640*/  ISETP.GT.U32.AND P0, PT, R7.reuse, R103, PT ;  /* 0x000000670700720c */ /* 0x040fe20003f04070 */
[----:B------:R-:W-:Y:S01]  /*2650*/  IMAD.HI.U32 R9, R8, R92, RZ ;  /* 0x0000005c08097227 */ /* 0x000fe200078e00ff */
[----:B------:R-:W-:-:S02]  /*2660*/  ISETP.GT.U32.AND P1, PT, R7, R75, PT ;  /* 0x0000004b0700720c */ /* 0x000fc40003f24070 */
[----:B------:R-:W-:Y:S01]  /*2670*/  ISETP.GT.U32.AND P4, PT, R7, R98, PT ;  /* 0x000000620700720c */ /* 0x000fe20003f84070 */
[----:B------:R-:W-:-:S04]  /*2680*/  IMAD.HI.U32 R10, R8, R82, RZ ;  /* 0x00000052080a7227 */ /* 0x000fc800078e00ff */
[----:B------:R-:W-:Y:S01]  /*2690*/  @!P6 IMAD.IADD R102, R102, 0x1, -R7 ;  /* 0x000000016666e824 */ /* 0x000fe200078e0a07 */
[----:B------:R-:W-:Y:S01]  /*26a0*/  ISETP.GT.U32.AND P6, PT, R7, R80, PT ;  /* 0x000000500700720c */ /* 0x000fe20003fc4070 */
[----:B------:R-:W-:-:S04]  /*26b0*/  IMAD.HI.U32 R11, R8, R32, RZ ;  /* 0x00000020080b7227 */ /* 0x000fc800078e00ff */
[----:B------:R-:W-:Y:S02]  /*26c0*/  IMAD.MOV R9, RZ, RZ, -R9 ;  /* 0x000000ffff097224 */ /* 0x000fe400078e0a09 */
[----:B------:R-:W-:Y:S02]  /*26d0*/  IMAD.MOV R10, RZ, RZ, -R10 ;  /* 0x000000ffff0a7224 */ /* 0x000fe400078e0a0a */
[----:B------:R-:W-:Y:S02]  /*26e0*/  @!P2 IMAD.IADD R74, R74, 0x1, -R7 ;  /* 0x000000014a4aa824 */ /* 0x000fe400078e0a07 */
[----:B------:R-:W-:Y:S02]  /*26f0*/  IMAD.MOV R11, RZ, RZ, -R11 ;  /* 0x000000ffff0b7224 */ /* 0x000fe400078e0a0b */
[C---:B------:R-:W-:Y:S01]  /*2700*/  IMAD R92, R7.reuse, R9, R92 ;  /* 0x00000009075c7224 */ /* 0x040fe200078e025c */
[C---:B------:R-:W-:Y:S01]  /*2710*/  ISETP.GT.U32.AND P2, PT, R7.reuse, R74, PT ;  /* 0x0000004a0700720c */ /* 0x040fe20003f44070 */
[----:B------:R-:W-:-:S02]  /*2720*/  IMAD R82, R7, R10, R82 ;  /* 0x0000000a07527224 */ /* 0x000fc400078e0252 */
[----:B------:R-:W-:Y:S02]  /*2730*/  IMAD R32, R7, R11, R32 ;  /* 0x0000000b07207224 */ /* 0x000fe400078e0220 */
[--C-:B------:R-:W-:Y:S01]  /*2740*/  @!P0 IMAD.IADD R103, R103, 0x1, -R7.reuse ;  /* 0x0000000167678824 */ /* 0x100fe200078e0a07 */
[C---:B------:R-:W-:Y:S01]  /*2750*/  ISETP.GT.U32.AND P0, PT, R7.reuse, R92, PT ;  /* 0x0000005c0700720c */ /* 0x040fe20003f04070 */
[--C-:B------:R-:W-:Y:S01]  /*2760*/  @!P3 IMAD.IADD R104, R104, 0x1, -R7.reuse ;  /* 0x000000016868b824 */ /* 0x100fe200078e0a07 */
[----:B------:R-:W-:Y:S01]  /*2770*/  ISETP.GT.U32.AND P3, PT, R7, R82, PT ;  /* 0x000000520700720c */ /* 0x000fe20003f64070 */
[--C-:B------:R-:W-:Y:S01]  /*2780*/  @!P1 IMAD.IADD R75, R75, 0x1, -R7.reuse ;  /* 0x000000014b4b9824 */ /* 0x100fe200078e0a07 */
[----:B------:R-:W-:Y:S01]  /*2790*/  ISETP.GE.AND P1, PT, R30, RZ, PT ;  /* 0x000000ff1e00720c */ /* 0x000fe20003f26270 */
[--C-:B------:R-:W-:Y:S01]  /*27a0*/  @!P6 IMAD.IADD R80, R80, 0x1, -R7.reuse ;  /* 0x000000015050e824 */ /* 0x100fe200078e0a07 */
[----:B------:R-:W-:Y:S01]  /*27b0*/  ISETP.GT.U32.AND P6, PT, R7, R32, PT ;  /* 0x000000200700720c */ /* 0x000fe20003fc4070 */
[----:B------:R-:W-:Y:S01]  /*27c0*/  @!P2 IMAD.IADD R74, R74, 0x1, -R7 ;  /* 0x000000014a4aa824 */ /* 0x000fe200078e0a07 */
[----:B------:R-:W-:Y:S01]  /*27d0*/  IABS R30, R112 ;  /* 0x00000070001e7213 */ /* 0x000fe20000000000 */
[----:B------:R-:W-:Y:S01]  /*27e0*/  IMAD.HI.U32 R10, R8, R26, RZ ;  /* 0x0000001a080a7227 */ /* 0x000fe200078e00ff */
[----:B------:R-:W-:-:S02]  /*27f0*/  ISETP.GE.AND P2, PT, R28, RZ, PT ;  /* 0x000000ff1c00720c */ /* 0x000fc40003f46270 */
[----:B------:R-:W-:Y:S01]  /*2800*/  IABS R28, R130 ;  /* 0x00000082001c7213 */ /* 0x000fe20000000000 */
[----:B------:R-:W-:-:S04]  /*2810*/  IMAD.HI.U32 R9, R8, R30, RZ ;  /* 0x0000001e08097227 */ /* 0x000fc800078e00ff */
[--C-:B------:R-:W-:Y:S01]  /*2820*/  @!P0 IMAD.IADD R92, R92, 0x1, -R7.reuse ;  /* 0x000000015c5c8824 */ /* 0x100fe200078e0a07 */
[C---:B------:R-:W-:Y:S01]  /*2830*/  ISETP.GT.U32.AND P0, PT, R7.reuse, R80, PT ;  /* 0x000000500700720c */ /* 0x040fe20003f04070 */
[----:B------:R-:W-:Y:S02]  /*2840*/  @!P3 IMAD.IADD R82, R82, 0x1, -R7 ;  /* 0x000000015252b824 */ /* 0x000fe400078e0a07 */
[----:B------:R-:W-:Y:S01]  /*2850*/  IMAD.MOV R9, RZ, RZ, -R9 ;  /* 0x000000ffff097224 */ /* 0x000fe200078e0a09 */
[C---:B------:R-:W-:Y:S01]  /*2860*/  ISETP.GT.U32.AND P3, PT, R7.reuse, R92, PT ;  /* 0x0000005c0700720c */ /* 0x040fe20003f64070 */
[----:B------:R-:W-:Y:S01]  /*2870*/  @!P6 IMAD.IADD R32, R32, 0x1, -R7 ;  /* 0x000000012020e824 */ /* 0x000fe200078e0a07 */
[C---:B------:R-:W-:Y:S01]  /*2880*/  ISETP.GT.U32.AND P6, PT, R7.reuse, R82, PT ;  /* 0x000000520700720c */ /* 0x040fe20003fc4070 */
[----:B------:R-:W-:Y:S02]  /*2890*/  IMAD R30, R7, R9, R30 ;  /* 0x00000009071e7224 */ /* 0x000fe400078e021e */
[----:B------:R-:W-:-:S04]  /*28a0*/  IMAD.HI.U32 R9, R8, R28, RZ ;  /* 0x0000001c08097227 */ /* 0x000fc800078e00ff */
[----:B------:R-:W-:Y:S02]  /*28b0*/  IMAD.MOV R9, RZ, RZ, -R9 ;  /* 0x000000ffff097224 */ /* 0x000fe400078e0a09 */
[--C-:B------:R-:W-:Y:S01]  /*28c0*/  @!P0 IMAD.IADD R80, R80, 0x1, -R7.reuse ;  /* 0x0000000150508824 */ /* 0x100fe200078e0a07 */
[C---:B------:R-:W-:Y:S01]  /*28d0*/  ISETP.GT.U32.AND P0, PT, R7.reuse, R30, PT ;  /* 0x0000001e0700720c */ /* 0x040fe20003f04070 */
[C---:B------:R-:W-:Y:S02]  /*28e0*/  IMAD R28, R7.reuse, R9, R28 ;  /* 0x00000009071c7224 */ /* 0x040fe400078e021c */
[----:B------:R-:W-:Y:S02]  /*28f0*/  @!P6 IMAD.IADD R82, R82, 0x1, -R7 ;  /* 0x000000015252e824 */ /* 0x000fe400078e0a07 */
[----:B------:R-:W-:Y:S01]  /*2900*/  IMAD.HI.U32 R9, R8, R24, RZ ;  /* 0x0000001808097227 */ /* 0x000fe200078e00ff */
[----:B------:R-:W-:-:S03]  /*2910*/  ISETP.GT.U32.AND P6, PT, R7, R28, PT ;  /* 0x0000001c0700720c */ /* 0x000fc60003fc4070 */
[----:B------:R-:W-:Y:S02]  /*2920*/  IMAD.MOV R10, RZ, RZ, -R10 ;  /* 0x000000ffff0a7224 */ /* 0x000fe400078e0a0a */
[----:B------:R-:W-:Y:S02]  /*2930*/  IMAD.MOV R9, RZ, RZ, -R9 ;  /* 0x000000ffff097224 */ /* 0x000fe400078e0a09 */
[--C-:B------:R-:W-:Y:S02]  /*2940*/  @!P0 IMAD.IADD R30, R30, 0x1, -R7.reuse ;  /* 0x000000011e1e8824 */ /* 0x100fe400078e0a07 */
[C---:B------:R-:W-:Y:S02]  /*2950*/  IMAD R26, R7.reuse, R10, R26 ;  /* 0x0000000a071a7224 */ /* 0x040fe400078e021a */
[C---:B------:R-:W-:Y:S01]  /*2960*/  IMAD R24, R7.reuse, R9, R24 ;  /* 0x0000000907187224 */ /* 0x040fe200078e0218 */
[----:B------:R-:W-:Y:S01]  /*2970*/  ISETP.GT.U32.AND P0, PT, R7, R30, PT ;  /* 0x0000001e0700720c */ /* 0x000fe20003f04070 */
[----:B------:R-:W-:-:S02]  /*2980*/  @!P6 IMAD.IADD R28, R28, 0x1, -R7 ;  /* 0x000000011c1ce824 */ /* 0x000fc400078e0a07 */
[----:B------:R-:W-:-:S03]  /*2990*/  IMAD.HI.U32 R9, R8, R18, RZ ;  /* 0x0000001208097227 */ /* 0x000fc600078e00ff */
[C---:B------:R-:W-:Y:S01]  /*29a0*/  ISETP.GT.U32.AND P6, PT, R7.reuse, R28, PT ;  /* 0x0000001c0700720c */ /* 0x040fe20003fc4070 */
[----:B------:R-:W-:Y:S02]  /*29b0*/  IMAD.MOV R9, RZ, RZ, -R9 ;  /* 0x000000ffff097224 */ /* 0x000fe400078e0a09 */
[----:B------:R-:W-:Y:S02]  /*29c0*/  @!P1 IMAD.MOV R46, RZ, RZ, -R46 ;  /* 0x000000ffff2e9224 */ /* 0x000fe400078e0a2e */
[C---:B------:R-:W-:Y:S02]  /*29d0*/  IMAD R18, R7.reuse, R9, R18 ;  /* 0x0000000907127224 */ /* 0x040fe400078e0212 */
[----:B------:R-:W-:Y:S01]  /*29e0*/  @!P0 IMAD.IADD R30, R30, 0x1, -R7 ;  /* 0x000000011e1e8824 */ /* 0x000fe200078e0a07 */
[----:B------:R-:W-:Y:S01]  /*29f0*/  ISETP.GT.U32.AND P0, PT, R7, R26, PT ;  /* 0x0000001a0700720c */ /* 0x000fe20003f04070 */
[----:B------:R-:W-:-:S04]  /*2a00*/  IMAD.HI.U32 R9, R8, R90, RZ ;  /* 0x0000005a08097227 */ /* 0x000fc800078e00ff */
[----:B------:R-:W-:Y:S01]  /*2a10*/  @!P6 IMAD.IADD R28, R28, 0x1, -R7 ;  /* 0x000000011c1ce824 */ /* 0x000fe200078e0a07 */
[----:B------:R-:W-:Y:S01]  /*2a20*/  ISETP.GT.U32.AND P6, PT, R7, R24, PT ;  /* 0x000000180700720c */ /* 0x000fe20003fc4070 */
[----:B------:R-:W-:-:S04]  /*2a30*/  IMAD.HI.U32 R10, R8, R84, RZ ;  /* 0x00000054080a7227 */ /* 0x000fc800078e00ff */
[----:B------:R-:W-:Y:S02]  /*2a40*/  IMAD.MOV R12, RZ, RZ, -R9 ;  /* 0x000000ffff0c7224 */ /* 0x000fe400078e0a09 */
[--C-:B------:R-:W-:Y:S01]  /*2a50*/  @!P0 IMAD.IADD R26, R26, 0x1, -R7.reuse ;  /* 0x000000011a1a8824 */ /* 0x100fe200078e0a07 */
[C---:B------:R-:W-:Y:S01]  /*2a60*/  ISETP.GT.U32.AND P0, PT, R7.reuse, R18, PT ;  /* 0x000000120700720c */ /* 0x040fe20003f04070 */
[----:B------:R-:W-:Y:S02]  /*2a70*/  IMAD.MOV R10, RZ, RZ, -R10 ;  /* 0x000000ffff0a7224 */ /* 0x000fe400078e0a0a */
[C---:B------:R-:W-:Y:S02]  /*2a80*/  IMAD R90, R7.reuse, R12, R90 ;  /* 0x0000000c075a7224 */ /* 0x040fe400078e025a */
[--C-:B------:R-:W-:Y:S01]  /*2a90*/  @!P6 IMAD.IADD R24, R24, 0x1, -R7.reuse ;  /* 0x000000011818e824 */ /* 0x100fe200078e0a07 */
[----:B------:R-:W-:Y:S01]  /*2aa0*/  ISETP.GT.U32.AND P6, PT, R7, R26, PT ;  /* 0x0000001a0700720c */ /* 0x000fe20003fc4070 */
[----:B------:R-:W-:-:S02]  /*2ab0*/  @!P4 IMAD.IADD R98, R98, 0x1, -R7 ;  /* 0x000000016262c824 */ /* 0x000fc400078e0a07 */
[C---:B------:R-:W-:Y:S01]  /*2ac0*/  IMAD R84, R7.reuse, R10, R84 ;  /* 0x0000000a07547224 */ /* 0x040fe200078e0254 */
[C---:B------:R-:W-:Y:S01]  /*2ad0*/  ISETP.GT.U32.AND P1, PT, R7.reuse, R24, PT ;  /* 0x000000180700720c */ /* 0x040fe20003f24070 */
[----:B------:R-:W-:Y:S01]  /*2ae0*/  IMAD.HI.U32 R9, R8, R88, RZ ;  /* 0x0000005808097227 */ /* 0x000fe200078e00ff */
[----:B------:R-:W-:-:S03]  /*2af0*/  ISETP.GT.U32.AND P4, PT, R7, R98, PT ;  /* 0x000000620700720c */ /* 0x000fc60003f84070 */
[----:B------:R-:W-:Y:S02]  /*2b00*/  IMAD.MOV R9, RZ, RZ, -R9 ;  /* 0x000000ffff097224 */ /* 0x000fe400078e0a09 */
[--C-:B------:R-:W-:Y:S02]  /*2b10*/  @!P0 IMAD.IADD R18, R18, 0x1, -R7.reuse ;  /* 0x0000000112128824 */ /* 0x100fe400078e0a07 */
[--C-:B------:R-:W-:Y:S01]  /*2b20*/  @!P6 IMAD.IADD R26, R26, 0x1, -R7.reuse ;  /* 0x000000011a1ae824 */ /* 0x100fe200078e0a07 */
[C---:B------:R-:W-:Y:S01]  /*2b30*/  ISETP.GT.U32.AND P6, PT, R7.reuse, R90, PT ;  /* 0x0000005a0700720c */ /* 0x040fe20003fc4070 */
[C---:B------:R-:W-:Y:S01]  /*2b40*/  IMAD R88, R7.reuse, R9, R88 ;  /* 0x0000000907587224 */ /* 0x040fe200078e0258 */
[C---:B------:R-:W-:Y:S01]  /*2b50*/  ISETP.GT.U32.AND P0, PT, R7.reuse, R18, PT ;  /* 0x000000120700720c */ /* 0x040fe20003f04070 */
[----:B------:R-:W-:Y:S01]  /*2b60*/  @!P1 IMAD.IADD R24, R24, 0x1, -R7 ;  /* 0x0000000118189824 */ /* 0x000fe200078e0a07 */
[----:B------:R-:W-:Y:S01]  /*2b70*/  ISETP.GT.U32.AND P1, PT, R7, R84, PT ;  /* 0x000000540700720c */ /* 0x000fe20003f24070 */
[----:B------:R-:W-:-:S04]  /*2b80*/  IMAD.HI.U32 R9, R8, R79, RZ ;  /* 0x0000004f08097227 */ /* 0x000fc800078e00ff */
[----:B------:R-:W-:Y:S01]  /*2b90*/  @!P4 IMAD.IADD R98, R98, 0x1, -R7 ;  /* 0x000000016262c824 */ /* 0x000fe200078e0a07 */
[----:B------:R-:W-:Y:S01]  /*2ba0*/  ISETP.GT.U32.AND P4, PT, R7, R100, PT ;  /* 0x000000640700720c */ /* 0x000fe20003f84070 */
[----:B------:R-:W-:-:S04]  /*2bb0*/  IMAD.HI.U32 R11, R8, R89, RZ ;  /* 0x00000059080b7227 */ /* 0x000fc800078e00ff */
[--C-:B------:R-:W-:Y:S01]  /*2bc0*/  @!P6 IMAD.IADD R90, R90, 0x1, -R7.reuse ;  /* 0x000000015a5ae824 */ /* 0x100fe200078e0a07 */
[C---:B------:R-:W-:Y:S01]  /*2bd0*/  ISETP.GT.U32.AND P6, PT, R7.reuse, R88, PT ;  /* 0x000000580700720c */ /* 0x040fe20003fc4070 */
[----:B------:R-:W-:Y:S01]  /*2be0*/  @!P1 IMAD.IADD R84, R84, 0x1, -R7 ;  /* 0x0000000154549824 */ /* 0x000fe200078e0a07 */
[----:B------:R-:W-:Y:S01]  /*2bf0*/  ISETP.GE.AND P1, PT, R20, RZ, PT ;  /* 0x000000ff1400720c */ /* 0x000fe20003f26270 */
[----:B------:R-:W-:Y:S02]  /*2c00*/  IMAD.MOV R20, RZ, RZ, -R9 ;  /* 0x000000ffff147224 */ /* 0x000fe400078e0a09 */
[----:B------:R-:W-:Y:S01]  /*2c10*/  @!P2 IMAD.MOV R45, RZ, RZ, -R45 ;  /* 0x000000ffff2da224 */ /* 0x000fe200078e0a2d */
[C---:B------:R-:W-:Y:S01]  /*2c20*/  ISETP.GT.U32.AND P2, PT, R7.reuse, R32, PT ;  /* 0x000000200700720c */ /* 0x040fe20003f44070 */
[----:B------:R-:W-:Y:S02]  /*2c30*/  IMAD R79, R7, R20, R79 ;  /* 0x00000014074f7224 */ /* 0x000fe400078e024f */
[----:B------:R-:W-:-:S02]  /*2c40*/  IMAD.MOV R10, RZ, RZ, -R11 ;  /* 0x000000ffff0a7224 */ /* 0x000fc400078e0a0b */
[--C-:B------:R-:W-:Y:S02]  /*2c50*/  @!P4 IMAD.IADD R100, R100, 0x1, -R7.reuse ;  /* 0x000000016464c824 */ /* 0x100fe400078e0a07 */
[----:B------:R-:W-:Y:S01]  /*2c60*/  @!P6 IMAD.IADD R88, R88, 0x1, -R7 ;  /* 0x000000015858e824 */ /* 0x000fe200078e0a07 */
[C---:B------:R-:W-:Y:S01]  /*2c70*/  ISETP.GT.U32.AND P6, PT, R7.reuse, R79, PT ;  /* 0x0000004f0700720c */ /* 0x040fe20003fc4070 */
[C---:B------:R-:W-:Y:S01]  /*2c80*/  IMAD R89, R7.reuse, R10, R89 ;  /* 0x0000000a07597224 */ /* 0x040fe200078e0259 */
[----:B------:R-:W-:Y:S01]  /*2c90*/  ISETP.GT.U32.AND P4, PT, R7, R100, PT ;  /* 0x000000640700720c */ /* 0x000fe20003f84070 */
[----:B------:R-:W-:-:S04]  /*2ca0*/  IMAD.HI.U32 R10, R8, R76, RZ ;  /* 0x0000004c080a7227 */ /* 0x000fc800078e00ff */
[----:B------:R-:W-:Y:S02]  /*2cb0*/  IMAD.MOV R10, RZ, RZ, -R10 ;  /* 0x000000ffff0a7224 */ /* 0x000fe400078e0a0a */
[--C-:B------:R-:W-:Y:S01]  /*2cc0*/  @!P2 IMAD.IADD R32, R32, 0x1, -R7.reuse ;  /* 0x000000012020a824 */ /* 0x100fe200078e0a07 */
[----:B------:R-:W-:Y:S01]  /*2cd0*/  ISETP.GE.AND P2, PT, R34, RZ, PT ;  /* 0x000000ff2200720c */ /* 0x000fe20003f46270 */
[--C-:B------:R-:W-:Y:S01]  /*2ce0*/  @!P0 IMAD.IADD R18, R18, 0x1, -R7.reuse ;  /* 0x0000000112128824 */ /* 0x100fe200078e0a07 */
[C---:B------:R-:W-:Y:S01]  /*2cf0*/  ISETP.GT.U32.AND P0, PT, R7.reuse, R89, PT ;  /* 0x000000590700720c */ /* 0x040fe20003f04070 */
[----:B------:R-:W-:Y:S01]  /*2d00*/  IMAD R76, R7, R10, R76 ;  /* 0x0000000a074c7224 */ /* 0x000fe200078e024c */
[----:B------:R-:W-:Y:S01]  /*2d10*/  IABS R34, R125 ;  /* 0x0000007d00227213 */ /* 0x000fe20000000000 */
[--C-:B------:R-:W-:Y:S01]  /*2d20*/  @!P3 IMAD.IADD R92, R92, 0x1, -R7.reuse ;  /* 0x000000015c5cb824 */ /* 0x100fe200078e0a07 */
[----:B------:R-:W-:Y:S01]  /*2d30*/  ISETP.GE.AND P3, PT, R35, RZ, PT ;  /* 0x000000ff2300720c */ /* 0x000fe20003f66270 */
[----:B------:R-:W-:Y:S01]  /*2d40*/  @!P6 IMAD.IADD R79, R79, 0x1, -R7 ;  /* 0x000000014f4fe824 */ /* 0x000fe200078e0a07 */
[----:B------:R-:W-:Y:S01]  /*2d50*/  IABS R35, R124 ;  /* 0x0000007c00237213 */ /* 0x000fe20000000000 */
[----:B------:R-:W-:Y:S01]  /*2d60*/  IMAD.HI.U32 R11, R8, R34, RZ ;  /* 0x00000022080b7227 */ /* 0x000fe200078e00ff */
[----:B------:R-:W-:-:S03]  /*2d70*/  ISETP.GT.U32.AND P6, PT, R7, R76, PT ;  /* 0x0000004c0700720c */ /* 0x000fc60003fc4070 */
[----:B------:R-:W-:-:S04]  /*2d80*/  IMAD.HI.U32 R12, R8, R35, RZ ;  /* 0x00000023080c7227 */ /* 0x000fc800078e00ff */
[----:B------:R-:W-:Y:S02]  /*2d90*/  IMAD.MOV R11, RZ, RZ, -R11 ;  /* 0x000000ffff0b7224 */ /* 0x000fe400078e0a0b */
[--C-:B------:R-:W-:Y:S01]  /*2da0*/  @!P4 IMAD.IADD R100, R100, 0x1, -R7.reuse ;  /* 0x000000016464c824 */ /* 0x100fe200078e0a07 */
[----:B------:R-:W-:Y:S01]  /*2db0*/  ISETP.GE.AND P4, PT, R49, RZ, PT ;  /* 0x000000ff3100720c */ /* 0x000fe20003f86270 */
[----:B------:R-:W-:Y:S01]  /*2dc0*/  @!P0 IMAD.IADD R89, R89, 0x1, -R7 ;  /* 0x0000000159598824 */ /* 0x000fe200078e0a07 */
[----:B------:R-:W-:Y:S01]  /*2dd0*/  ISETP.GE.AND P0, PT, R47, RZ, PT ;  /* 0x000000ff2f00720c */ /* 0x000fe20003f06270 */
[----:B------:R-:W-:Y:S01]  /*2de0*/  IMAD.MOV R12, RZ, RZ, -R12 ;  /* 0x000000ffff0c7224 */ /* 0x000fe200078e0a0c */
[----:B------:R-:W-:Y:S01]  /*2df0*/  IABS R49, R106 ;  /* 0x0000006a00317213 */ /* 0x000fe20000000000 */
[C---:B------:R-:W-:Y:S01]  /*2e00*/  IMAD R34, R7.reuse, R11, R34 ;  /* 0x0000000b07227224 */ /* 0x040fe200078e0222 */
[----:B------:R-:W-:Y:S01]  /*2e10*/  IABS R47, R54 ;  /* 0x00000036002f7213 */ /* 0x000fe20000000000 */
[----:B------:R-:W-:-:S02]  /*2e20*/  IMAD R35, R7, R12, R35 ;  /* 0x0000000c07237224 */ /* 0x000fc400078e0223 */
[----:B------:R-:W-:Y:S01]  /*2e30*/  @!P6 IMAD.IADD R76, R76, 0x1, -R7 ;  /* 0x000000014c4ce824 */ /* 0x000fe200078e0a07 */
[----:B------:R-:W-:Y:S01]  /*2e40*/  ISETP.GT.U32.AND P6, PT, R7, R34, PT ;  /* 0x000000220700720c */ /* 0x000fe20003fc4070 */
[----:B------:R-:W-:-:S04]  /*2e50*/  IMAD.HI.U32 R9, R8, R61, RZ ;  /* 0x0000003d08097227 */ /* 0x000fc800078e00ff */
[----:B------:R-:W-:-:S04]  /*2e60*/  IMAD.HI.U32 R10, R8, R56, RZ ;  /* 0x00000038080a7227 */ /* 0x000fc800078e00ff */
[----:B------:R-:W-:-:S04]  /*2e70*/  IMAD.HI.U32 R11, R8, R57, RZ ;  /* 0x00000039080b7227 */ /* 0x000fc800078e00ff */
[----:B------:R-:W-:-:S04]  /*2e80*/  IMAD.HI.U32 R12, R8, R49, RZ ;  /* 0x00000031080c7227 */ /* 0x000fc800078e00ff */
[----:B------:R-:W-:-:S04]  /*2e90*/  IMAD.HI.U32 R8, R8, R47, RZ ;  /* 0x0000002f08087227 */ /* 0x000fc800078e00ff */
[----:B------:R-:W-:Y:S01]  /*2ea0*/  @!P5 IMAD.MOV R48, RZ, RZ, -R48 ;  /* 0x000000ffff30d224 */ /* 0x000fe200078e0a30 */
[C---:B------:R-:W-:Y:S01]  /*2eb0*/  ISETP.GT.U32.AND P5, PT, R7.reuse, R90, PT ;  /* 0x0000005a0700720c */ /* 0x040fe20003fa4070 */
[----:B------:R-:W-:Y:S02]  /*2ec0*/  IMAD.MOV R8, RZ, RZ, -R8 ;  /* 0x000000ffff087224 */ /* 0x000fe400078e0a08 */
[----:B------:R-:W-:Y:S01]  /*2ed0*/  @!P4 IMAD.MOV R50, RZ, RZ, -R50 ;  /* 0x000000ffff32c224 */ /* 0x000fe200078e0a32 */
[C---:B------:R-:W-:Y:S01]  /*2ee0*/  ISETP.GT.U32.AND P4, PT, R7.reuse, R84, PT ;  /* 0x000000540700720c */ /* 0x040fe20003f84070 */
[----:B------:R-:W-:Y:S01]  /*2ef0*/  @!P3 IMAD.MOV R51, RZ, RZ, -R51 ;  /* 0x000000ffff33b224 */ /* 0x000fe200078e0a33 */
[C---:B------:R-:W-:Y:S01]  /*2f00*/  ISETP.GT.U32.AND P3, PT, R7.reuse, R89, PT ;  /* 0x000000590700720c */ /* 0x040fe20003f64070 */
[----:B------:R-:W-:Y:S01]  /*2f10*/  @!P2 IMAD.MOV R52, RZ, RZ, -R52 ;  /* 0x000000ffff34a224 */ /* 0x000fe200078e0a34 */
[C---:B------:R-:W-:Y:S01]  /*2f20*/  ISETP.GT.U32.AND P2, PT, R7.reuse, R88, PT ;  /* 0x000000580700720c */ /* 0x040fe20003f44070 */
[----:B------:R-:W-:Y:S01]  /*2f30*/  @!P1 IMAD.MOV R53, RZ, RZ, -R53 ;  /* 0x000000ffff359224 */ /* 0x000fe200078e0a35 */
[C---:B------:R-:W-:Y:S01]  /*2f40*/  ISETP.GT.U32.AND P1, PT, R7.reuse, R79, PT ;  /* 0x0000004f0700720c */ /* 0x040fe20003f24070 */
[----:B------:R-:W-:-:S02]  /*2f50*/  IMAD R47, R7, R8, R47 ;  /* 0x00000008072f7224 */ /* 0x000fc400078e022f */
[----:B------:R-:W0:Y:S01]  /*2f60*/  LDS R8, [UR9] ;  /* 0x00000009ff087984 */ /* 0x000e220008000800 */
[----:B------:R-:W-:Y:S01]  /*2f70*/  @!P0 IMAD.MOV R55, RZ, RZ, -R55 ;  /* 0x000000ffff378224 */ /* 0x000fe200078e0a37 */
[----:B------:R-:W-:Y:S01]  /*2f80*/  ISETP.GT.U32.AND P0, PT, R7, R76, PT ;  /* 0x0000004c0700720c */ /* 0x000fe20003f04070 */
[----:B------:R-:W-:Y:S02]  /*2f90*/  IMAD.MOV R20, RZ, RZ, -R9 ;  /* 0x000000ffff147224 */ /* 0x000fe400078e0a09 */
[----:B------:R-:W-:Y:S02]  /*2fa0*/  IMAD.MOV R10, RZ, RZ, -R10 ;  /* 0x000000ffff0a7224 */ /* 0x000fe400078e0a0a */
[----:B------:R-:W-:Y:S02]  /*2fb0*/  IMAD.MOV R72, RZ, RZ, -R11 ;  /* 0x000000ffff487224 */ /* 0x000fe400078e0a0b */
[----:B------:R-:W-:Y:S02]  /*2fc0*/  IMAD.MOV R12, RZ, RZ, -R12 ;  /* 0x000000ffff0c7224 */ /* 0x000fe400078e0a0c */
[----:B------:R-:W-:-:S02]  /*2fd0*/  @!P6 IMAD.IADD R34, R34, 0x1, -R7 ;  /* 0x000000012222e824 */ /* 0x000fc400078e0a07 */
[----:B------:R-:W-:Y:S01]  /*2fe0*/  @!P5 IMAD.IADD R90, R90, 0x1, -R7 ;  /* 0x000000015a5ad824 */ /* 0x000fe200078e0a07 */
[C---:B------:R-:W-:Y:S01]  /*2ff0*/  ISETP.GT.U32.AND P5, PT, R7.reuse, R35, PT ;  /* 0x000000230700720c */ /* 0x040fe20003fa4070 */
[C---:B------:R-:W-:Y:S01]  /*3000*/  IMAD R61, R7.reuse, R20, R61 ;  /* 0x00000014073d7224 */ /* 0x040fe200078e023d */
[C---:B------:R-:W-:Y:S01]  /*3010*/  ISETP.GT.U32.AND P6, PT, R7.reuse, R34, PT ;  /* 0x000000220700720c */ /* 0x040fe20003fc4070 */
[C---:B------:R-:W-:Y:S02]  /*3020*/  IMAD R56, R7.reuse, R10, R56 ;  /* 0x0000000a07387224 */ /* 0x040fe400078e0238 */
[C---:B------:R-:W-:Y:S02]  /*3030*/  IMAD R57, R7.reuse, R72, R57 ;  /* 0x0000004807397224 */ /* 0x040fe400078e0239 */
[C---:B------:R-:W-:Y:S02]  /*3040*/  IMAD R49, R7.reuse, R12, R49 ;  /* 0x0000000c07317224 */ /* 0x040fe400078e0231 */
[--C-:B------:R-:W-:Y:S01]  /*3050*/  @!P4 IMAD.IADD R84, R84, 0x1, -R7.reuse ;  /* 0x000000015454c824 */ /* 0x100fe200078e0a07 */
[----:B------:R-:W-:Y:S01]  /*3060*/  ISETP.GT.U32.AND P4, PT, R7, R61, PT ;  /* 0x0000003d0700720c */ /* 0x000fe20003f84070 */
[--C-:B------:R-:W-:Y:S01]  /*3070*/  @!P3 IMAD.IADD R89, R89, 0x1, -R7.reuse ;  /* 0x000000015959b824 */ /* 0x100fe200078e0a07 */
[C---:B------:R-:W-:Y:S01]  /*3080*/  ISETP.GT.U32.AND P3, PT, R7.reuse, R56, PT ;  /* 0x000000380700720c */ /* 0x040fe20003f64070 */
[--C-:B------:R-:W-:Y:S01]  /*3090*/  @!P2 IMAD.IADD R88, R88, 0x1, -R7.reuse ;  /* 0x000000015858a824 */ /* 0x100fe200078e0a07 */
[----:B------:R-:W-:Y:S01]  /*30a0*/  ISETP.GT.U32.AND P2, PT, R7, R57, PT ;  /* 0x000000390700720c */ /* 0x000fe20003f44070 */
[--C-:B------:R-:W-:Y:S01]  /*30b0*/  @!P1 IMAD.IADD R79, R79, 0x1, -R7.reuse ;  /* 0x000000014f4f9824 */ /* 0x100fe200078e0a07 */
[----:B------:R-:W-:Y:S01]  /*30c0*/  ISETP.GT.U32.AND P1, PT, R7, R49, PT ;  /* 0x000000310700720c */ /* 0x000fe20003f24070 */
[--C-:B------:R-:W-:Y:S01]  /*30d0*/  @!P0 IMAD.IADD R76, R76, 0x1, -R7.reuse ;  /* 0x000000014c4c8824 */ /* 0x100fe200078e0a07 */
[----:B------:R-:W-:Y:S01]  /*30e0*/  ISETP.GE.AND P0, PT, R22, RZ, PT ;  /* 0x000000ff1600720c */ /* 0x000fe20003f06270 */
[--C-:B------:R-:W-:Y:S01]  /*30f0*/  @!P5 IMAD.IADD R35, R35, 0x1, -R7.reuse ;  /* 0x000000012323d824 */ /* 0x100fe200078e0a07 */
[----:B------:R-:W-:Y:S01]  /*3100*/  ISETP.GE.AND P5, PT, R21, RZ, PT ;  /* 0x000000ff1500720c */ /* 0x000fe20003fa6270 */
[--C-:B------:R-:W-:Y:S01]  /*3110*/  @!P6 IMAD.IADD R34, R34, 0x1, -R7.reuse ;  /* 0x000000012222e824 */ /* 0x100fe200078e0a07 */
[----:B------:R-:W1:Y:S01]  /*3120*/  LDC.64 R20, c[0x0][0x3a0] ;  /* 0x0000e800ff147b82 */ /* 0x000e620000000a00 */
[----:B------:R-:W-:Y:S01]  /*3130*/  ISETP.GT.U32.AND P6, PT, R7, R47, PT ;  /* 0x0000002f0700720c */ /* 0x000fe20003fc4070 */
[--C-:B------:R-:W-:Y:S01]  /*3140*/  @!P4 IMAD.IADD R61, R61, 0x1, -R7.reuse ;  /* 0x000000013d3dc824 */ /* 0x100fe200078e0a07 */
[----:B------:R-:W-:Y:S01]  /*3150*/  ISETP.GE.AND P4, PT, R17, RZ, PT ;  /* 0x000000ff1100720c */ /* 0x000fe20003f86270 */
[--C-:B------:R-:W-:Y:S01]  /*3160*/  @!P3 IMAD.IADD R56, R56, 0x1, -R7.reuse ;  /* 0x000000013838b824 */ /* 0x100fe200078e0a07 */
[----:B------:R-:W-:Y:S01]  /*3170*/  ISETP.GE.AND P3, PT, R19, RZ, PT ;  /* 0x000000ff1300720c */ /* 0x000fe20003f66270 */
[--C-:B------:R-:W-:Y:S01]  /*3180*/  @!P2 IMAD.IADD R57, R57, 0x1, -R7.reuse ;  /* 0x000000013939a824 */ /* 0x100fe200078e0a07 */
[----:B------:R-:W-:Y:S01]  /*3190*/  ISETP.GE.AND P2, PT, R29, RZ, PT ;  /* 0x000000ff1d00720c */ /* 0x000fe20003f46270 */
[--C-:B------:R-:W-:Y:S01]  /*31a0*/  @!P1 IMAD.IADD R49, R49, 0x1, -R7.reuse ;  /* 0x0000000131319824 */ /* 0x100fe200078e0a07 */
[----:B------:R-:W-:Y:S01]  /*31b0*/  ISETP.GE.AND P1, PT, R23, RZ, PT ;  /* 0x000000ff1700720c */ /* 0x000fe20003f26270 */
[----:B------:R-:W-:Y:S01]  /*31c0*/  @!P0 IMAD.MOV R58, RZ, RZ, -R58 ;  /* 0x000000ffff3a8224 */ /* 0x000fe200078e0a3a */
[----:B------:R-:W2:Y:S01]  /*31d0*/  LDC.64 R22, c[0x0][0x3a8] ;  /* 0x0000ea00ff167b82 */ /* 0x000ea20000000a00 */
[C---:B------:R-:W-:Y:S01]  /*31e0*/  ISETP.GT.U32.AND P0, PT, R7.reuse, R35, PT ;  /* 0x000000230700720c */ /* 0x040fe20003f04070 */
[----:B------:R-:W-:Y:S01]  /*31f0*/  @!P5 IMAD.MOV R60, RZ, RZ, -R60 ;  /* 0x000000ffff3cd224 */ /* 0x000fe200078e0a3c */
[----:B------:R-:W-:Y:S01]  /*3200*/  ISETP.GT.U32.AND P5, PT, R7, R61, PT ;  /* 0x0000003d0700720c */ /* 0x000fe20003fa4070 */
[----:B------:R-:W-:Y:S01]  /*3210*/  @!P6 IMAD.IADD R47, R47, 0x1, -R7 ;  /* 0x000000012f2fe824 */ /* 0x000fe200078e0a07 */
[----:B0-----:R-:W-:Y:S01]  /*3220*/  R2UR UR8, R8 ;  /* 0x00000000080872ca */ /* 0x001fe200000e0000 */
[----:B------:R-:W-:Y:S01]  /*3230*/  @!P4 IMAD.MOV R62, RZ, RZ, -R62 ;  /* 0x000000ffff3ec224 */ /* 0x000fe200078e0a3e */
[C---:B------:R-:W-:Y:S01]  /*3240*/  ISETP.GT.U32.AND P4, PT, R7.reuse, R56, PT ;  /* 0x000000380700720c */ /* 0x040fe20003f84070 */
[----:B------:R-:W-:Y:S01]  /*3250*/  @!P3 IMAD.MOV R63, RZ, RZ, -R63 ;  /* 0x000000ffff3fb224 */ /* 0x000fe200078e0a3f */
[C---:B------:R-:W-:Y:S01]  /*3260*/  ISETP.GT.U32.AND P3, PT, R7.reuse, R57, PT ;  /* 0x000000390700720c */ /* 0x040fe20003f64070 */
[----:B------:R-:W-:Y:S01]  /*3270*/  @!P2 IMAD.MOV R64, RZ, RZ, -R64 ;  /* 0x000000ffff40a224 */ /* 0x000fe200078e0a40 */
[C---:B------:R-:W-:Y:S01]  /*3280*/  ISETP.GT.U32.AND P2, PT, R7.reuse, R49, PT ;  /* 0x000000310700720c */ /* 0x040fe20003f44070 */
[----:B------:R-:W-:Y:S01]  /*3290*/  @!P1 IMAD.MOV R65, RZ, RZ, -R65 ;  /* 0x000000ffff419224 */ /* 0x000fe200078e0a41 */
[----:B------:R-:W-:Y:S01]  /*32a0*/  ISETP.GT.U32.AND P6, PT, R7, R47, PT ;  /* 0x0000002f0700720c */ /* 0x000fe20003fc4070 */
[----:B------:R-:W-:Y:S01]  /*32b0*/  @!P0 IMAD.IADD R35, R35, 0x1, -R7 ;  /* 0x0000000123238824 */ /* 0x000fe200078e0a07 */
[----:B------:R-:W-:Y:S01]  /*32c0*/  SHF.R.U32.HI R8, RZ, 0x7, R81 ;  /* 0x00000007ff087819 */ /* 0x000fe20000011651 */
[----:B-1----:R-:W-:Y:S01]  /*32d0*/  IMAD R87, R0, R21, RZ ;  /* 0x0000001500577224 */ /* 0x002fe200078e02ff */
[----:B------:R-:W-:Y:S01]  /*32e0*/  ISETP.GE.AND P1, PT, R27, RZ, PT ;  /* 0x000000ff1b00720c */ /* 0x000fe20003f26270 */
[--C-:B------:R-:W-:Y:S01]  /*32f0*/  @!P5 IMAD.IADD R61, R61, 0x1, -R7.reuse ;  /* 0x000000013d3dd824 */ /* 0x100fe200078e0a07 */
[----:B------:R-:W-:Y:S01]  /*3300*/  ISETP.GE.AND P0, PT, R25, RZ, PT ;  /* 0x000000ff1900720c */ /* 0x000fe20003f06270 */
[--C-:B------:R-:W-:Y:S01]  /*3310*/  @!P4 IMAD.IADD R56, R56, 0x1, -R7.reuse ;  /* 0x000000013838c824 */ /* 0x100fe200078e0a07 */
[----:B------:R-:W-:Y:S01]  /*3320*/  SGXT.U32 R0, R8, 0x1 ;  /* 0x000000010800781a */ /* 0x000fe20000000000 */
[--C-:B------:R-:W-:Y:S01]  /*3330*/  @!P3 IMAD.IADD R57, R57, 0x1, -R7.reuse ;  /* 0x000000013939b824 */ /* 0x100fe200078e0a07 */
[----:B------:R-:W-:Y:S01]  /*3340*/  ISETP.GE.AND P3, PT, R77, RZ, PT ;  /* 0x000000ff4d00720c */ /* 0x000fe20003f66270 */
[--C-:B------:R-:W-:Y:S01]  /*3350*/  @!P2 IMAD.IADD R49, R49, 0x1, -R7.reuse ;  /* 0x000000013131a824 */ /* 0x100fe200078e0a07 */
[----:B------:R-:W-:Y:S01]  /*3360*/  ISETP.GE.AND P5, PT, R33, RZ, PT ;  /* 0x000000ff2100720c */ /* 0x000fe20003fa6270 */
[----:B--2---:R-:W-:Y:S01]  /*3370*/  IMAD R93, R0, R22, RZ ;  /* 0x00000016005d7224 */ /* 0x004fe200078e02ff */
[----:B------:R-:W-:Y:S01]  /*3380*/  ISETP.GE.AND P4, PT, R78, RZ, PT ;  /* 0x000000ff4e00720c */ /* 0x000fe20003f86270 */
[----:B------:R-:W-:Y:S01]  /*3390*/  @!P6 IMAD.IADD R47, R47, 0x1, -R7 ;  /* 0x000000012f2fe824 */ /* 0x000fe200078e0a07 */
[----:B------:R-:W-:Y:S01]  /*33a0*/  BAR.SYNC.DEFER_BLOCKING 0x0 ;  /* 0x0000000000007b1d */ /* 0x000fe20000010000 */
[----:B------:R-:W-:Y:S01]  /*33b0*/  VIADD R7, R20, 0x3f ;  /* 0x0000003f14077836 */ /* 0x000fe20000000000 */
[----:B------:R-:W-:Y:S01]  /*33c0*/  ISETP.GE.AND P2, PT, R73, RZ, PT ;  /* 0x000000ff4900720c */ /* 0x000fe20003f46270 */
[----:B------:R-:W-:Y:S01]  /*33d0*/  IMAD R91, R22, 0x2, R93 ;  /* 0x00000002165b7824 */ /* 0x000fe200078e025d */
[----:B------:R-:W-:Y:S01]  /*33e0*/  LOP3.LUT R12, R0, 0x8, RZ, 0xfc, !PT ;  /* 0x00000008000c7812 */ /* 0x000fe200078efcff */
[----:B------:R-:W-:Y:S01]  /*33f0*/  @!P1 IMAD.MOV R66, RZ, RZ, -R66 ;  /* 0x000000ffff429224 */ /* 0x000fe200078e0a42 */
[----:B------:R-:W-:Y:S01]  /*3400*/  ISETP.NE.U32.AND P1, PT, R3, RZ, PT ;  /* 0x000000ff0300720c */ /* 0x000fe20003f25070 */
[----:B------:R-:W-:Y:S01]  /*3410*/  @!P0 IMAD.MOV R67, RZ, RZ, -R67 ;  /* 0x000000ffff438224 */ /* 0x000fe200078e0a43 */
[----:B------:R-:W-:Y:S01]  /*3420*/  ISETP.GT.AND P0, PT, R7, 0x3f, PT ;  /* 0x0000003f0700780c */ /* 0x000fe20003f04270 */
[----:B------:R-:W-:Y:S01]  /*3430*/  IMAD R77, R22, 0x2, R91 ;  /* 0x00000002164d7824 */ /* 0x000fe200078e025b */
[----:B------:R-:W-:Y:S01]  /*3440*/  LOP3.LUT R9, R0, 0xa, RZ, 0xfc, !PT ;  /* 0x0000000a00097812 */ /* 0x000fe200078efcff */
[----:B----4-:R-:W-:Y:S10]  /*3450*/  BRA.U UP0, `(.L_x_5) ;  /* 0x0000000100187547 */ /* 0x010ff4000b800000 */
[----:B------:R-:W-:Y:S01]  /*3460*/  ELECT P6, URZ, PT ;  /* 0x0000000000ff782f */ /* 0x000fe200038c0000 */
[----:B------:R-:W-:Y:S01]  /*3470*/  IMAD.MOV.U32 R8, RZ, RZ, 0x1 ;  /* 0x00000001ff087424 */ /* 0x000fe200078e00ff */
[----:B------:R-:W-:Y:S01]  /*3480*/  UMOV UR5, 0x40 ;  /* 0x0000004000057882 */ /* 0x000fe20000000000 */
[----:B------:R-:W-:Y:S01]  /*3490*/  UVIRTCOUNT.DEALLOC.SMPOOL 0x80 ;  /* 0x000000800000784c */ /* 0x000fe20000000000 */
[----:B------:R-:W-:-:S09]  /*34a0*/  ULEA UR5, UR4, UR5, 0x18 ;  /* 0x0000000504057291 */ /* 0x000fd2000f8ec0ff */
[----:B------:R0:W-:Y:S03]  /*34b0*/  @P6 STS.U8 [UR5], R8 ;  /* 0x00000008ff006988 */ /* 0x0001e60008000005 */
.L_x_5:
[----:B------:R-:W-:Y:S01]  /*34c0*/  UIADD3 UR10, UPT, UPT, UR10, UR6, UR8 ;  /* 0x000000060a0a7290 */ /* 0x000fe2000fffe008 */
[----:B------:R-:W-:Y:S01]  /*34d0*/  IMAD R73, R22, 0x2, R77 ;  /* 0x0000000216497824 */ /* 0x000fe200078e024d */
[----:B------:R-:W-:Y:S01]  /*34e0*/  VOTEU.ALL UP1, P1 ;  /* 0x0000000000ff7886 */ /* 0x000fe20000820000 */
[----:B------:R-:W-:Y:S01]  /*34f0*/  VOTEU.ALL UP2, P1 ;  /* 0x0000000000ff7886 */ /* 0x000fe20000840000 */
[----:B------:R-:W-:Y:S01]  /*3500*/  IMAD.SHL.U32 R86, R87, 0x2, RZ ;  /* 0x0000000257567824 */ /* 0x000fe200078e00ff */
[----:B------:R-:W-:Y:S01]  /*3510*/  ISETP.LT.AND P6, PT, R12, R20, P0 ;  /* 0x000000140c00720c */ /* 0x000fe200007c1270 */
[----:B------:R-:W-:Y:S01]  /*3520*/  IMAD R29, R22, 0x2, R73 ;  /* 0x00000002161d7824 */ /* 0x000fe200078e0249 */
[----:B------:R-:W-:-:S04]  /*3530*/  @!UP1 UIADD3 UR4, UPT, UPT, -UR7, 0x100000, URZ ;  /* 0x0010000007049890 */ /* 0x000fc8000fffe1ff */
[----:B------:R-:W-:Y:S02]  /*3540*/  @!UP1 USHF.L.U32 UR5, UR4, 0xb, URZ ;  /* 0x0000000b04059899 */ /* 0x000fe400080006ff */
[----:B------:R-:W-:Y:S01]  /*3550*/  @!UP1 USHF.L.U32 UR4, UR4, 0x1, URZ ;  /* 0x0000000104049899 */ /* 0x000fe200080006ff */
[----:B------:R-:W-:Y:S01]  /*3560*/  @!P5 IMAD.MOV R68, RZ, RZ, -R68 ;  /* 0x000000ffff44d224 */ /* 0x000fe200078e0a44 */
[----:B------:R-:W-:Y:S01]  /*3570*/  STTM.x128 tmem[UR10], RZ ;  /* 0x000000ff000079ed */ /* 0x000fe200083c000a */
[----:B------:R-:W1:Y:S02]  /*3580*/  FENCE.VIEW.ASYNC.T ;  /* 0x00000000000073c6 */ /* 0x000e640000000200 */
[----:B-1----:R-:W-:Y:S01]  /*3590*/  BAR.SYNC.DEFER_BLOCKING 0x0 ;  /* 0x0000000000007b1d */ /* 0x002fe20000010000 */
[----:B------:R-:W-:Y:S01]  /*35a0*/  IMAD R83, R22, 0x2, R29 ;  /* 0x0000000216537824 */ /* 0x000fe200078e021d */
[----:B------:R-:W-:-:S03]  /*35b0*/  IADD3 R78, P5, PT, R86, UR20, RZ ;  /* 0x00000014564e7c10 */ /* 0x000fc6000ffbe0ff */
[C---:B------:R-:W-:Y:S01]  /*35c0*/  IMAD R27, R22.reuse, 0x2, R83 ;  /* 0x00000002161b7824 */ /* 0x040fe200078e0253 */
[----:B------:R-:W-:Y:S02]  /*35d0*/  LEA.HI.X.SX32 R72, R87, UR21, 0x1, P5 ;  /* 0x0000001557487c11 */ /* 0x000fe4000a8f0eff */
[----:B------:R-:W-:Y:S01]  /*35e0*/  PRMT R185, RZ, 0x7610, R185 ;  /* 0x00007610ffb97816 */ /* 0x000fe200000000b9 */
[C---:B------:R-:W-:Y:S01]  /*35f0*/  IMAD R17, R22.reuse, 0x2, R27 ;  /* 0x0000000216117824 */ /* 0x040fe200078e021b */
[C---:B------:R-:W-:Y:S01]  /*3600*/  LEA R10, P5, R29.reuse, R78, 0x1 ;  /* 0x0000004e1d0a7211 */ /* 0x040fe200078a08ff */
[----:B------:R-:W-:Y:S02]  /*3610*/  @!P4 IMAD.MOV R69, RZ, RZ, -R69 ;  /* 0x000000ffff45c224 */ /* 0x000fe400078e0a45 */
[----:B------:R-:W-:Y:S01]  /*3620*/  @!P3 IMAD.MOV R70, RZ, RZ, -R70 ;  /* 0x000000ffff46b224 */ /* 0x000fe200078e0a46 */
[----:B------:R-:W-:Y:S02]  /*3630*/  LEA.HI.X.SX32 R11, R29, R72, 0x1, P5 ;  /* 0x000000481d0b7211 */ /* 0x000fe400028f0eff */
[----:B------:R-:W-:Y:S01]  /*3640*/  PRMT R201, RZ, 0x7610, R201 ;  /* 0x00007610ffc97816 */ /* 0x000fe200000000c9 */
[----:B------:R-:W-:Y:S01]  /*3650*/  @!P2 IMAD.MOV R71, RZ, RZ, -R71 ;  /* 0x000000ffff47a224 */ /* 0x000fe200078e0a47 */
[----:B------:R-:W-:Y:S01]  /*3660*/  ISETP.LT.AND P5, PT, R9, R20, P0 ;  /* 0x000000140900720c */ /* 0x000fe200007a1270 */
[----:B------:R-:W1:Y:S01]  /*3670*/  LDCU UR6, c[0x0][0x3b0] ;  /* 0x00007600ff0677ac */ /* 0x000e620008000800 */
[----:B------:R-:W2:Y:S02]  /*3680*/  FENCE.VIEW.ASYNC.S ;  /* 0x00000000000073c6 */ /* 0x000ea40000000000 */
[----:B--2---:R2:W3:Y:S02]  /*3690*/  @!UP2 SYNCS.EXCH.64 URZ, [UR11], UR4 ;  /* 0x000000040bffa5b2 */ /* 0x0044e40008000100 */
[----:B---3--:R-:W-:Y:S01]  /*36a0*/  BAR.SYNC.DEFER_BLOCKING 0x0 ;  /* 0x0000000000007b1d */ /* 0x008fe20000010000 */
[----:B------:R-:W-:-:S04]  /*36b0*/  IMAD R19, R22, 0x2, R17 ;  /* 0x0000000216137824 */ /* 0x000fc800078e0211 */
[----:B------:R-:W-:Y:S01]  /*36c0*/  IMAD R21, R22, 0x2, R19 ;  /* 0x0000000216157824 */ /* 0x000fe200078e0213 */
[----:B------:R-:W-:-:S03]  /*36d0*/  LOP3.LUT R12, R0, 0x10, RZ, 0xfc, !PT ;  /* 0x00000010000c7812 */ /* 0x000fc600078efcff */
[----:B------:R-:W-:Y:S01]  /*36e0*/  IMAD R81, R22, 0x2, R21 ;  /* 0x0000000216517824 */ /* 0x000fe200078e0215 */
[----:B------:R-:W-:-:S03]  /*36f0*/  ISETP.LT.AND P4, PT, R12, R20, P0 ;  /* 0x000000140c00720c */ /* 0x000fc60000781270 */
[----:B------:R-:W-:Y:S01]  /*3700*/  IMAD R25, R22, 0x2, R81 ;  /* 0x0000000216197824 */ /* 0x000fe200078e0251 */
[----:B------:R3:W4:Y:S01]  /*3710*/  @P6 LDG.E.U16 R203, desc[UR18][R10.64] ;  /* 0x000000120acb6981 */ /* 0x000722000c1e1500 */
[----:B0-----:R-:W-:-:S04]  /*3720*/  LEA R8, P6, R83, R78, 0x1 ;  /* 0x0000004e53087211 */ /* 0x001fc800078c08ff */
[----:B------:R-:W-:Y:S01]  /*3730*/  LEA.HI.X.SX32 R9, R83, R72, 0x1, P6 ;  /* 0x0000004853097211 */ /* 0x000fe200030f0eff */
[----:B------:R-:W-:Y:S01]  /*3740*/  IMAD R13, R22, 0x2, R25 ;  /* 0x00000002160d7824 */ /* 0x000fe200078e0219 */
[----:B------:R-:W-:Y:S02]  /*3750*/  ISETP.GE.AND P3, PT, R31, RZ, PT ;  /* 0x000000ff1f00720c */ /* 0x000fe40003f66270 */
[----:B------:R-:W-:Y:S01]  /*3760*/  LOP3.LUT R12, R0, 0x18, RZ, 0xfc, !PT ;  /* 0x00000018000c7812 */ /* 0x000fe200078efcff */
[----:B------:R0:W5:Y:S01]  /*3770*/  @P5 LDG.E.U16 R185, desc[UR18][R8.64] ;  /* 0x0000001208b95981 */ /* 0x000162000c1e1500 */
[----:B---3--:R-:W-:Y:S01]  /*3780*/  LEA R10, P5, R19, R78, 0x1 ;  /* 0x0000004e130a7211 */ /* 0x008fe200078a08ff */
[C---:B------:R-:W-:Y:S01]  /*3790*/  IMAD R31, R22.reuse, 0x2, R13 ;  /* 0x00000002161f7824 */ /* 0x040fe200078e020d */
[----:B------:R-:W-:Y:S02]  /*37a0*/  ISETP.GE.AND P6, PT, R15, RZ, PT ;  /* 0x000000ff0f00720c */ /* 0x000fe40003fc6270 */
[----:B------:R-:W-:Y:S01]  /*37b0*/  LEA.HI.X.SX32 R11, R19, R72, 0x1, P5 ;  /* 0x00000048130b7211 */ /* 0x000fe200028f0eff */
[----:B------:R-:W-:Y:S01]  /*37c0*/  IMAD R33, R22, 0x2, R31 ;  /* 0x0000000216217824 */ /* 0x000fe200078e021f */
[----:B------:R-:W-:-:S03]  /*37d0*/  ISETP.LT.AND P5, PT, R12, R20, P0 ;  /* 0x000000140c00720c */ /* 0x000fc600007a1270 */
[----:B------:R3:W2:Y:S01]  /*37e0*/  @P4 LDG.E.U16 R201, desc[UR18][R10.64] ;  /* 0x000000120ac94981 */ /* 0x0006a2000c1e1500 */
[C---:B0-----:R-:W-:Y:S01]  /*37f0*/  LEA R8, P4, R13.reuse, R78, 0x1 ;  /* 0x0000004e0d087211 */ /* 0x041fe200078808ff */
[C---:B------:R-:W-:Y:S01]  /*3800*/  IMAD R107, R22.reuse, 0x2, R33 ;  /* 0x00000002166b7824 */ /* 0x040fe200078e0221 */
[----:B------:R-:W-:Y:S02]  /*3810*/  PRMT R15, RZ, 0x7610, R15 ;  /* 0x00007610ff0f7816 */ /* 0x000fe4000000000f */
[----:B------:R-:W-:Y:S01]  /*3820*/  LEA.HI.X.SX32 R9, R13, R72, 0x1, P4 ;  /* 0x000000480d097211 */ /* 0x000fe200020f0eff */
[----:B------:R-:W-:Y:S01]  /*3830*/  IMAD R13, R22, 0x2, R107 ;  /* 0x00000002160d7824 */ /* 0x000fe200078e026b */
[----:B------:R-:W-:Y:S02]  /*3840*/  LOP3.LUT R12, R0, 0x1a, RZ, 0xfc, !PT ;  /* 0x0000001a000c7812 */ /* 0x000fe400078efcff */
[----:B------:R-:W-:Y:S01]  /*3850*/  ISETP.GE.AND P4, PT, R85, RZ, PT ;  /* 0x000000ff5500720c */ /* 0x000fe20003f86270 */
[----:B------:R-:W-:Y:S01]  /*3860*/  IMAD R85, R22, 0x2, R13 ;  /* 0x0000000216557824 */ /* 0x000fe200078e020d */
[----:B------:R0:W2:Y:S01]  /*3870*/  @P5 LDG.E.U16 R15, desc[UR18][R8.64] ;  /* 0x00000012080f5981 */ /* 0x0000a2000c1e1500 */
[----:B---3--:R-:W-:-:S02]  /*3880*/  LEA R10, P5, R31, R78, 0x1 ;  /* 0x0000004e1f0a7211 */ /* 0x008fc400078a08ff */
[----:B------:R-:W-:Y:S01]  /*3890*/  ISETP.LT.AND P2, PT, R12, R20, P0 ;  /* 0x000000140c00720c */ /* 0x000fe20000741270 */
[C---:B------:R-:W-:Y:S01]  /*38a0*/  IMAD R117, R22.reuse, 0x2, R85 ;  /* 0x0000000216757824 */ /* 0x040fe200078e0255 */
[----:B------:R-:W-:Y:S02]  /*38b0*/  LEA.HI.X.SX32 R11, R31, R72, 0x1, P5 ;  /* 0x000000481f0b7211 */ /* 0x000fe400028f0eff */
[----:B------:R-:W-:Y:S01]  /*38c0*/  ISETP.GE.AND P5, PT, R105, RZ, PT ;  /* 0x000000ff6900720c */ /* 0x000fe20003fa6270 */
[----:B------:R-:W-:Y:S01]  /*38d0*/  IMAD R105, R22, 0x2, R117 ;  /* 0x0000000216697824 */ /* 0x000fe200078e0275 */
[----:B------:R-:W-:Y:S02]  /*38e0*/  LOP3.LUT R251, R0, 0x20, RZ, 0xfc, !PT ;  /* 0x0000002000fb7812 */ /* 0x000fe400078efcff */
[----:B------:R-:W-:Y:S01]  /*38f0*/  PRMT R183, RZ, 0x7610, R183 ;  /* 0x00007610ffb77816 */ /* 0x000fe200000000b7 */
[----:B------:R-:W-:Y:S01]  /*3900*/  @!P6 IMAD.MOV R74, RZ, RZ, -R74 ;  /* 0x000000ffff4ae224 */ /* 0x000fe200078e0a4a */
[----:B------:R-:W-:Y:S01]  /*3910*/  ISETP.LT.AND P6, PT, R251, R20, P0 ;  /* 0x00000014fb00720c */ /* 0x000fe200007c1270 */
[----:B------:R-:W-:-:S03]  /*3920*/  IMAD R31, R22, 0x2, R105 ;  /* 0x00000002161f7824 */ /* 0x000fc600078e0269 */
[----:B------:R3:W2:Y:S01]  /*3930*/  @P2 LDG.E.U16 R183, desc[UR18][R10.64] ;  /* 0x000000120ab72981 */ /* 0x0006a2000c1e1500 */
[C---:B------:R-:W-:Y:S01]  /*3940*/  IMAD R111, R22.reuse, 0x2, R31 ;  /* 0x00000002166f7824 */ /* 0x040fe200078e021f */
[C---:B0-----:R-:W-:Y:S02]  /*3950*/  LEA R8, P2, R13.reuse, R78, 0x1 ;  /* 0x0000004e0d087211 */ /* 0x041fe400078408ff */
[----:B------:R-:W-:Y:S01]  /*3960*/  PRMT R199, RZ, 0x7610, R199 ;  /* 0x00007610ffc77816 */ /* 0x000fe200000000c7 */
[----:B------:R-:W-:Y:S01]  /*3970*/  IMAD R127, R22, 0x2, R111 ;  /* 0x00000002167f7824 */ /* 0x000fe200078e026f */
[----:B------:R-:W-:Y:S02]  /*3980*/  LOP3.LUT R243, R0, 0x28, RZ, 0xfc, !PT ;  /* 0x0000002800f37812 */ /* 0x000fe400078efcff */
[----:B------:R-:W-:Y:S01]  /*3990*/  LEA.HI.X.SX32 R9, R13, R72, 0x1, P2 ;  /* 0x000000480d097211 */ /* 0x000fe200010f0eff */
[----:B------:R-:W-:Y:S01]  /*39a0*/  IMAD R109, R22, 0x2, R127 ;  /* 0x00000002166d7824 */ /* 0x000fe200078e027f */
[----:B------:R-:W-:-:S03]  /*39b0*/  ISETP.LT.AND P2, PT, R243, R20, P0 ;  /* 0x00000014f300720c */ /* 0x000fc60000741270 */
[----:B------:R0:W2:Y:S01]  /*39c0*/  @P6 LDG.E.U16 R199, desc[UR18][R8.64] ;  /* 0x0000001208c76981 */ /* 0x0000a2000c1e1500 */
[C---:B------:R-:W-:Y:S01]  /*39d0*/  LEA R12, P6, R31.reuse, R78, 0x1 ;  /* 0x0000004e1f0c7211 */ /* 0x040fe200078c08ff */
[----:B---3--:R-:W-:Y:S01]  /*39e0*/  IMAD R11, R22, 0x2, R109 ;  /* 0x00000002160b7824 */ /* 0x008fe200078e026d */
[----:B------:R-:W-:Y:S02]  /*39f0*/  LOP3.LUT R235, R0, 0x30, RZ, 0xfc, !PT ;  /* 0x0000003000eb7812 */ /* 0x000fe400078efcff */
[----:B------:R-:W-:Y:S01]  /*3a00*/  LEA.HI.X.SX32 R13, R31, R72, 0x1, P6 ;  /* 0x000000481f0d7211 */ /* 0x000fe200030f0eff */
[C---:B------:R-:W-:Y:S01]  /*3a10*/  IMAD R31, R22.reuse, 0x2, R11 ;  /* 0x00000002161f7824 */ /* 0x040fe200078e020b */
[----:B------:R-:W-:Y:S02]  /*3a20*/  PRMT R177, RZ, 0x7610, R177 ;  /* 0x00007610ffb17816 */ /* 0x000fe400000000b1 */
[----:B------:R-:W-:Y:S01]  /*3a30*/  ISETP.LT.AND P6, PT, R235, R20, P0 ;  /* 0x00000014eb00720c */ /* 0x000fe200007c1270 */
[----:B------:R-:W-:-:S02]  /*3a40*/  IMAD R129, R22, 0x2, R31 ;  /* 0x0000000216817824 */ /* 0x000fc400078e021f */
[----:B------:R-:W-:Y:S01]  /*3a50*/  @!P3 IMAD.MOV R75, RZ, RZ, -R75 ;  /* 0x000000ffff4bb224 */ /* 0x000fe200078e0a4b */
[----:B------:R3:W2:Y:S01]  /*3a60*/  @P2 LDG.E.U16 R177, desc[UR18][R12.64] ;  /* 0x000000120cb12981 */ /* 0x0006a2000c1e1500 */
[----:B------:R-:W-:Y:S01]  /*3a70*/  ISETP.GE.AND P3, PT, R95, RZ, PT ;  /* 0x000000ff5f00720c */ /* 0x000fe20003f66270 */
[----:B------:R-:W-:Y:S01]  /*3a80*/  IMAD R95, R22, 0x2, R129 ;  /* 0x00000002165f7824 */ /* 0x000fe200078e0281 */
[----:B------:R-:W-:Y:S01]  /*3a90*/  LEA R10, P2, R11, R78, 0x1 ;  /* 0x0000004e0b0a7211 */ /* 0x000fe200078408ff */
[----:B------:R-:W-:Y:S01]  /*3aa0*/  @!P4 IMAD.MOV R96, RZ, RZ, -R96 ;  /* 0x000000ffff60c224 */ /* 0x000fe200078e0a60 */
[----:B0-----:R-:W-:Y:S02]  /*3ab0*/  LOP3.LUT R8, R0, 0x38, RZ, 0xfc, !PT ;  /* 0x0000003800087812 */ /* 0x001fe400078efcff */
[----:B------:R-:W-:Y:S01]  /*3ac0*/  PRMT R189, RZ, 0x7610, R189 ;  /* 0x00007610ffbd7816 */ /* 0x000fe200000000bd */
[----:B------:R-:W-:Y:S01]  /*3ad0*/  @!P5 IMAD.MOV R97, RZ, RZ, -R97 ;  /* 0x000000ffff61d224 */ /* 0x000fe200078e0a61 */
[----:B------:R-:W-:Y:S01]  /*3ae0*/  ISETP.GE.AND P4, PT, R113, RZ, PT ;  /* 0x000000ff7100720c */ /* 0x000fe20003f86270 */
[----:B------:R-:W-:Y:S01]  /*3af0*/  IMAD R113, R22, 0x2, R95 ;  /* 0x0000000216717824 */ /* 0x000fe200078e025f */
[----:B------:R-:W-:-:S02]  /*3b00*/  LEA.HI.X.SX32 R11, R11, R72, 0x1, P2 ;  /* 0x000000480b0b7211 */ /* 0x000fc400010f0eff */
[----:B------:R-:W-:-:S03]  /*3b10*/  ISETP.LT.AND P5, PT, R8, R20, P0 ;  /* 0x000000140800720c */ /* 0x000fc600007a1270 */
[----:B------:R0:W2:Y:S01]  /*3b20*/  @P6 LDG.E.U16 R189, desc[UR18][R10.64] ;  /* 0x000000120abd6981 */ /* 0x0000a2000c1e1500 */
[C---:B---3--:R-:W-:Y:S02]  /*3b30*/  LEA R12, P6, R113.reuse, R78, 0x1 ;  /* 0x0000004e710c7211 */ /* 0x048fe400078c08ff */
[----:B------:R-:W-:Y:S02]  /*3b40*/  LOP3.LUT R249, R0, 0x22, RZ, 0xfc, !PT ;  /* 0x0000002200f97812 */ /* 0x000fe400078efcff */
[----:B------:R-:W-:Y:S02]  /*3b50*/  PRMT R187, RZ, 0x7610, R187 ;  /* 0x00007610ffbb7816 */ /* 0x000fe400000000bb */
[----:B------:R-:W-:Y:S02]  /*3b60*/  LEA.HI.X.SX32 R13, R113, R72, 0x1, P6 ;  /* 0x00000048710d7211 */ /* 0x000fe400030f0eff */
[----:B------:R-:W-:-:S03]  /*3b70*/  ISETP.LT.AND P6, PT, R249, R20, P0 ;  /* 0x00000014f900720c */ /* 0x000fc600007c1270 */
[----:B------:R3:W2:Y:S01]  /*3b80*/  @P5 LDG.E.U16 R187, desc[UR18][R12.64] ;  /* 0x000000120cbb5981 */ /* 0x0006a2000c1e1500 */
[C---:B0-----:R-:W-:Y:S02]  /*3b90*/  LEA R10, P5, R85.reuse, R78, 0x1 ;  /* 0x0000004e550a7211 */ /* 0x041fe400078a08ff */
[----:B------:R-:W-:Y:S01]  /*3ba0*/  ISETP.GE.AND P2, PT, R136, RZ, PT ;  /* 0x000000ff8800720c */ /* 0x000fe20003f46270 */
[----:B------:R-:W-:Y:S01]  /*3bb0*/  @!P4 IMAD.MOV R99, RZ, RZ, -R99 ;  /* 0x000000ffff63c224 */ /* 0x000fe200078e0a63 */
[----:B------:R-:W-:Y:S02]  /*3bc0*/  PRMT R181, RZ, 0x7610, R181 ;  /* 0x00007610ffb57816 */ /* 0x000fe400000000b5 */
[----:B------:R-:W-:Y:S02]  /*3bd0*/  LEA.HI.X.SX32 R11, R85, R72, 0x1, P5 ;  /* 0x00000048550b7211 */ /* 0x000fe400028f0eff */
[----:B------:R-:W-:-:S03]  /*3be0*/  ISETP.GE.AND P4, PT, R138, RZ, PT ;  /* 0x000000ff8a00720c */ /* 0x000fc60003f86270 */
[----:B------:R0:W2:Y:S01]  /*3bf0*/  @P6 LDG.E.U16 R181, desc[UR18][R10.64] ;  /* 0x000000120ab56981 */ /* 0x0000a2000c1e1500 */
[----:B---3--:R-:W-:Y:S01]  /*3c00*/  LEA R12, P6, R21, R78, 0x1 ;  /* 0x0000004e150c7211 */ /* 0x008fe200078c08ff */
[----:B------:R-:W-:Y:S01]  /*3c10*/  @!P3 IMAD.MOV R98, RZ, RZ, -R98 ;  /* 0x000000ffff62b224 */ /* 0x000fe200078e0a62 */
[C---:B------:R-:W-:Y:S02]  /*3c20*/  LOP3.LUT R139, R0.reuse, 0x12, RZ, 0xfc, !PT ;  /* 0x00000012008b7812 */ /* 0x040fe400078efcff */
[----:B------:R-:W-:Y:S02]  /*3c30*/  ISETP.GE.AND P5, PT, R135, RZ, PT ;  /* 0x000000ff8700720c */ /* 0x000fe40003fa6270 */
[----:B------:R-:W-:Y:S01]  /*3c40*/  LOP3.LUT R241, R0, 0x2a, RZ, 0xfc, !PT ;  /* 0x0000002a00f17812 */ /* 0x000fe200078efcff */
[----:B------:R-:W-:Y:S01]  /*3c50*/  @!P2 IMAD.MOV R100, RZ, RZ, -R100 ;  /* 0x000000ffff64a224 */ /* 0x000fe200078e0a64 */
[----:B------:R-:W-:Y:S02]  /*3c60*/  ISETP.GE.AND P3, PT, R133, RZ, PT ;  /* 0x000000ff8500720c */ /* 0x000fe40003f66270 */
[----:B------:R-:W-:-:S02]  /*3c70*/  LEA.HI.X.SX32 R13, R21, R72, 0x1, P6 ;  /* 0x00000048150d7211 */ /* 0x000fc400030f0eff */
[-C--:B------:R-:W-:Y:S02]  /*3c80*/  ISETP.LT.AND P2, PT, R139, R20.reuse, P0 ;  /* 0x000000148b00720c */ /* 0x080fe40000741270 */
[----:B------:R-:W-:Y:S01]  /*3c90*/  ISETP.LT.AND P6, PT, R241, R20, P0 ;  /* 0x00000014f100720c */ /* 0x000fe200007c1270 */
[----:B------:R-:W-:Y:S01]  /*3ca0*/  @!P4 IMAD.MOV R102, RZ, RZ, -R102 ;  /* 0x000000ffff66c224 */ /* 0x000fe200078e0a66 */
[C---:B0-----:R-:W-:Y:S02]  /*3cb0*/  LEA R10, P4, R111.reuse, R78, 0x1 ;  /* 0x0000004e6f0a7211 */ /* 0x041fe400078808ff */
[----:B------:R-:W-:Y:S02]  /*3cc0*/  LOP3.LUT R233, R0, 0x32, RZ, 0xfc, !PT ;  /* 0x0000003200e97812 */ /* 0x000fe400078efcff */
[----:B------:R-:W-:Y:S02]  /*3cd0*/  PRMT R179, RZ, 0x7610, R179 ;  /* 0x00007610ffb37816 */ /* 0x000fe400000000b3 */
[----:B------:R-:W-:Y:S01]  /*3ce0*/  PRMT R85, RZ, 0x7610, R85 ;  /* 0x00007610ff557816 */ /* 0x000fe20000000055 */
[----:B------:R-:W-:Y:S01]  /*3cf0*/  @!P5 IMAD.MOV R103, RZ, RZ, -R103 ;  /* 0x000000ffff67d224 */ /* 0x000fe200078e0a67 */
[----:B------:R-:W-:Y:S01]  /*3d00*/  LEA.HI.X.SX32 R11, R111, R72, 0x1, P4 ;  /* 0x000000486f0b7211 */ /* 0x000fe200020f0eff */
[----:B------:R-:W-:Y:S01]  /*3d10*/  @!P3 IMAD.MOV R101, RZ, RZ, -R101 ;  /* 0x000000ffff65b224 */ /* 0x000fe200078e0a65 */
[----:B------:R-:W-:Y:S01]  /*3d20*/  ISETP.LT.AND P5, PT, R233, R20, P0 ;  /* 0x00000014e900720c */ /* 0x000fe200007a1270 */
[----:B------:R0:W3:Y:S01]  /*3d30*/  @P2 LDG.E.U16 R179, desc[UR18][R12.64] ;  /* 0x000000120cb32981 */ /* 0x0000e2000c1e1500 */
[----:B------:R-:W-:-:S03]  /*3d40*/  ISETP.GE.AND P3, PT, R131, RZ, PT ;  /* 0x000000ff8300720c */ /* 0x000fc60003f66270 */
[----:B------:R1:W2:Y:S01]  /*3d50*/  @P6 LDG.E.U16 R85, desc[UR18][R10.64] ;  /* 0x000000120a556981 */ /* 0x0002a2000c1e1500 */
[----:B------:R-:W-:Y:S02]  /*3d60*/  LOP3.LUT R9, R0, 0x3a, RZ, 0xfc, !PT ;  /* 0x0000003a00097812 */ /* 0x000fe400078efcff */
[----:B------:R-:W-:Y:S02]  /*3d70*/  PRMT R175, RZ, 0x7610, R175 ;  /* 0x00007610ffaf7816 */ /* 0x000fe400000000af */
[C---:B0-----:R-:W-:Y:S01]  /*3d80*/  LEA R12, P6, R31.reuse, R78, 0x1 ;  /* 0x0000004e1f0c7211 */ /* 0x041fe200078c08ff */
[----:B------:R-:W-:Y:S01]  /*3d90*/  IMAD R131, R22, 0x2, R113 ;  /* 0x0000000216837824 */ /* 0x000fe200078e0271 */
[----:B------:R-:W-:Y:S02]  /*3da0*/  ISETP.GE.AND P2, PT, R110, RZ, PT ;  /* 0x000000ff6e00720c */ /* 0x000fe40003f46270 */
[----:B------:R-:W-:Y:S02]  /*3db0*/  LEA.HI.X.SX32 R13, R31, R72, 0x1, P6 ;  /* 0x000000481f0d7211 */ /* 0x000fe400030f0eff */
[----:B------:R-:W-:-:S02]  /*3dc0*/  ISETP.GE.AND P4, PT, R137, RZ, PT ;  /* 0x000000ff8900720c */ /* 0x000fc40003f86270 */
[----:B------:R-:W-:Y:S01]  /*3dd0*/  ISETP.LT.AND P6, PT, R9, R20, P0 ;  /* 0x000000140900720c */ /* 0x000fe200007c1270 */
[----:B------:R0:W2:Y:S01]  /*3de0*/  @P5 LDG.E.U16 R175, desc[UR18][R12.64] ;  /* 0x000000120caf5981 */ /* 0x0000a2000c1e1500 */
[C---:B-1----:R-:W-:Y:S01]  /*3df0*/  LEA R10, P5, R131.reuse, R78, 0x1 ;  /* 0x0000004e830a7211 */ /* 0x042fe200078a08ff */
[----:B------:R-:W-:Y:S01]  /*3e00*/  @!P3 IMAD.MOV R104, RZ, RZ, -R104 ;  /* 0x000000ffff68b224 */ /* 0x000fe200078e0a68 */
[----:B------:R-:W-:Y:S02]  /*3e10*/  ISETP.GE.AND P3, PT, R134, RZ, PT ;  /* 0x000000ff8600720c */ /* 0x000fe40003f66270 */
[----:B------:R-:W-:Y:S01]  /*3e20*/  LOP3.LUT R136, R0, 0xc, RZ, 0xfc, !PT ;  /* 0x0000000c00887812 */ /* 0x000fe200078efcff */
[----:B------:R-:W-:Y:S01]  /*3e30*/  IMAD.MOV.U32 R110, RZ, RZ, R80 ;  /* 0x000000ffff6e7224 */ /* 0x000fe200078e0050 */
[----:B------:R-:W-:Y:S01]  /*3e40*/  PRMT R133, RZ, 0x7610, R133 ;  /* 0x00007610ff857816 */ /* 0x000fe20000000085 */
[----:B------:R-:W-:Y:S01]  /*3e50*/  IMAD.MOV.U32 R111, RZ, RZ, R92 ;  /* 0x000000ffff6f7224 */ /* 0x000fe200078e005c */
[----:B------:R-:W-:-:S02]  /*3e60*/  LEA.HI.X.SX32 R11, R131, R72, 0x1, P5 ;  /* 0x00000048830b7211 */ /* 0x000fc400028f0eff */
[----:B------:R-:W-:Y:S01]  /*3e70*/  ISETP.LT.AND P5, PT, R136, R20, P0 ;  /* 0x000000148800720c */ /* 0x000fe200007a1270 */
[----:B------:R-:W-:Y:S01]  /*3e80*/  @!P2 IMAD.MOV R110, RZ, RZ, -R110 ;  /* 0x000000ffff6ea224 */ /* 0x000fe200078e0a6e */
[----:B------:R-:W-:Y:S01]  /*3e90*/  ISETP.GE.AND P2, PT, R128, RZ, PT ;  /* 0x000000ff8000720c */ /* 0x000fe20003f46270 */
[----:B------:R1:W2:Y:S01]  /*3ea0*/  @P6 LDG.E.U16 R133, desc[UR18][R10.64] ;  /* 0x000000120a856981 */ /* 0x0002a2000c1e1500 */
[----:B------:R-:W-:Y:S01]  /*3eb0*/  @!P4 IMAD.MOV R111, RZ, RZ, -R111 ;  /* 0x000000ffff6fc224 */ /* 0x000fe200078e0a6f */
[C---:B0-----:R-:W-:Y:S02]  /*3ec0*/  LEA R12, P6, R27.reuse, R78, 0x1 ;  /* 0x0000004e1b0c7211 */ /* 0x041fe400078c08ff */
[----:B------:R-:W-:Y:S01]  /*3ed0*/  ISETP.GE.AND P4, PT, R112, RZ, PT ;  /* 0x000000ff7000720c */ /* 0x000fe20003f86270 */
[--C-:B------:R-:W-:Y:S01]  /*3ee0*/  IMAD.MOV.U32 R112, RZ, RZ, R82.reuse ;  /* 0x000000ffff707224 */ /* 0x100fe200078e0052 */
[----:B------:R-:W-:Y:S02]  /*3ef0*/  LOP3.LUT R31, R0, 0x14, RZ, 0xfc, !PT ;  /* 0x00000014001f7812 */ /* 0x000fe400078efcff */
[----:B------:R-:W-:Y:S01]  /*3f00*/  PRMT R82, RZ, 0x7610, R82 ;  /* 0x00007610ff527816 */ /* 0x000fe20000000052 */
[----:B------:R-:W-:Y:S01]  /*3f10*/  @!P3 IMAD.MOV R112, RZ, RZ, -R112 ;  /* 0x000000ffff70b224 */ /* 0x000fe200078e0a70 */
[----:B------:R-:W-:-:S02]  /*3f20*/  LEA.HI.X.SX32 R13, R27, R72, 0x1, P6 ;  /* 0x000000481b0d7211 */ /* 0x000fc400030f0eff */
[----:B------:R-:W-:Y:S01]  /*3f30*/  ISETP.LT.AND P3, PT, R31, R20, P0 ;  /* 0x000000141f00720c */ /* 0x000fe20000761270 */
[----:B------:R-:W-:Y:S02]  /*3f40*/  IMAD.MOV.U32 R113, RZ, RZ, R32 ;  /* 0x000000ffff717224 */ /* 0x000fe400078e0020 */
[----:B------:R0:W2:Y:S01]  /*3f50*/  @P5 LDG.E.U16 R82, desc[UR18][R12.64] ;  /* 0x000000120c525981 */ /* 0x0000a2000c1e1500 */
[C---:B-1----:R-:W-:Y:S01]  /*3f60*/  LEA R10, P5, R81.reuse, R78, 0x1 ;  /* 0x0000004e510a7211 */ /* 0x042fe200078a08ff */
[----:B------:R-:W-:Y:S01]  /*3f70*/  @!P2 IMAD.MOV R113, RZ, RZ, -R113 ;  /* 0x000000ffff71a224 */ /* 0x000fe200078e0a71 */
[----:B------:R-:W-:Y:S02]  /*3f80*/  LOP3.LUT R31, R0, 0x1c, RZ, 0xfc, !PT ;  /* 0x0000001c001f7812 */ /* 0x000fe400078efcff */
[----:B------:R-:W-:Y:S02]  /*3f90*/  PRMT R80, RZ, 0x7610, R80 ;  /* 0x00007610ff507816 */ /* 0x000fe40000000050 */
[----:B------:R-:W-:Y:S01]  /*3fa0*/  ISETP.GE.AND P2, PT, R114, RZ, PT ;  /* 0x000000ff7200720c */ /* 0x000fe20003f46270 */
[----:B------:R-:W-:Y:S01]  /*3fb0*/  IMAD.MOV.U32 R114, RZ, RZ, R30 ;  /* 0x000000ffff727224 */ /* 0x000fe200078e001e */
[----:B------:R-:W-:-:S02]  /*3fc0*/  LEA.HI.X.SX32 R11, R81, R72, 0x1, P5 ;  /* 0x00000048510b7211 */ /* 0x000fc400028f0eff */
[----:B------:R-:W-:Y:S01]  /*3fd0*/  ISETP.LT.AND P5, PT, R31, R20, P0 ;  /* 0x000000141f00720c */ /* 0x000fe200007a1270 */
[----:B------:R-:W-:Y:S01]  /*3fe0*/  @!P4 IMAD.MOV R114, RZ, RZ, -R114 ;  /* 0x000000ffff72c224 */ /* 0x000fe200078e0a72 */
[----:B0-----:R-:W-:Y:S01]  /*3ff0*/  LEA R12, P4, R33, R78, 0x1 ;  /* 0x0000004e210c7211 */ /* 0x001fe200078808ff */
[----:B------:R0:W2:Y:S01]  /*4000*/  @P3 LDG.E.U16 R80, desc[UR18][R10.64] ;  /* 0x000000120a503981 */ /* 0x0000a2000c1e1500 */
[----:B------:R-:W-:Y:S02]  /*4010*/  ISETP.GE.AND P6, PT, R130, RZ, PT ;  /* 0x000000ff8200720c */ /* 0x000fe40003fc6270 */
[----:B------:R-:W-:Y:S01]  /*4020*/  ISETP.GE.AND P3, PT, R115, RZ, PT ;  /* 0x000000ff7300720c */ /* 0x000fe20003f66270 */
[--C-:B------:R-:W-:Y:S01]  /*4030*/  IMAD.MOV.U32 R115, RZ, RZ, R28.reuse ;  /* 0x000000ffff737224 */ /* 0x100fe200078e001c */
[----:B------:R-:W-:Y:S02]  /*4040*/  PRMT R28, RZ, 0x7610, R28 ;  /* 0x00007610ff1c7816 */ /* 0x000fe4000000001c */
[----:B------:R-:W-:-:S02]  /*4050*/  LEA.HI.X.SX32 R13, R33, R72, 0x1, P4 ;  /* 0x00000048210d7211 */ /* 0x000fc400020f0eff */
[----:B------:R-:W-:-:S03]  /*4060*/  LOP3.LUT R247, R0, 0x24, RZ, 0xfc, !PT ;  /* 0x0000002400f77812 */ /* 0x000fc600078efcff */
[----:B------:R1:W2:Y:S01]  /*4070*/  @P5 LDG.E.U16 R28, desc[UR18][R12.64] ;  /* 0x000000120c1c5981 */ /* 0x0002a2000c1e1500 */
[C---:B------:R-:W-:Y:S02]  /*4080*/  LEA R30, P5, R117.reuse, R78, 0x1 ;  /* 0x0000004e751e7211 */ /* 0x040fe400078a08ff */
[----:B------:R-:W-:Y:S01]  /*4090*/  ISETP.GE.AND P4, PT, R116, RZ, PT ;  /* 0x000000ff7400720c */ /* 0x000fe20003f86270 */
[----:B------:R-:W-:Y:S01]  /*40a0*/  IMAD.MOV.U32 R116, RZ, RZ, R26 ;  /* 0x000000ffff747224 */ /* 0x000fe200078e001a */
[----:B------:R-:W-:Y:S01]  /*40b0*/  LOP3.LUT R239, R0, 0x2c, RZ, 0xfc, !PT ;  /* 0x0000002c00ef7812 */ /* 0x000fe200078efcff */
[----:B------:R-:W-:Y:S01]  /*40c0*/  @!P6 IMAD.MOV R115, RZ, RZ, -R115 ;  /* 0x000000ffff73e224 */ /* 0x000fe200078e0a73 */
[----:B------:R-:W-:Y:S01]  /*40d0*/  LEA.HI.X.SX32 R31, R117, R72, 0x1, P5 ;  /* 0x00000048751f7211 */ /* 0x000fe200028f0eff */
[----:B------:R-:W-:Y:S01]  /*40e0*/  IMAD.MOV.U32 R117, RZ, RZ, R24 ;  /* 0x000000ffff757224 */ /* 0x000fe200078e0018 */
[-C--:B------:R-:W-:Y:S01]  /*40f0*/  ISETP.LT.AND P6, PT, R247, R20.reuse, P0 ;  /* 0x00000014f700720c */ /* 0x080fe200007c1270 */
[----:B------:R-:W-:Y:S01]  /*4100*/  @!P2 IMAD.MOV R116, RZ, RZ, -R116 ;  /* 0x000000ffff74a224 */ /* 0x000fe200078e0a74 */
[----:B------:R-:W-:Y:S01]  /*4110*/  ISETP.LT.AND P2, PT, R239, R20, P0 ;  /* 0x00000014ef00720c */ /* 0x000fe20000741270 */
[----:B------:R-:W-:Y:S01]  /*4120*/  @!P3 IMAD.MOV R117, RZ, RZ, -R117 ;  /* 0x000000ffff75b224 */ /* 0x000fe200078e0a75 */
[----:B------:R-:W-:-:S02]  /*4130*/  LEA R32, P3, R127, R78, 0x1 ;  /* 0x0000004e7f207211 */ /* 0x000fc400078608ff */
[----:B0-----:R-:W-:Y:S02]  /*4140*/  LOP3.LUT R10, R0, 0x34, RZ, 0xfc, !PT ;  /* 0x00000034000a7812 */ /* 0x001fe400078efcff */
[----:B------:R-:W-:Y:S02]  /*4150*/  PRMT R26, RZ, 0x7610, R26 ;  /* 0x00007610ff1a7816 */ /* 0x000fe4000000001a */
[----:B------:R-:W-:Y:S01]  /*4160*/  ISETP.GE.AND P5, PT, R118, RZ, PT ;  /* 0x000000ff7600720c */ /* 0x000fe20003fa6270 */
[--C-:B------:R-:W-:Y:S01]  /*4170*/  IMAD.MOV.U32 R118, RZ, RZ, R18.reuse ;  /* 0x000000ffff767224 */ /* 0x100fe200078e0012 */
[----:B------:R-:W-:Y:S02]  /*4180*/  LEA.HI.X.SX32 R33, R127, R72, 0x1, P3 ;  /* 0x000000487f217211 */ /* 0x000fe400018f0eff */
[----:B------:R-:W-:Y:S01]  /*4190*/  PRMT R18, RZ, 0x7610, R18 ;  /* 0x00007610ff127816 */ /* 0x000fe20000000012 */
[----:B------:R0:W2:Y:S01]  /*41a0*/  @P6 LDG.E.U16 R26, desc[UR18][R30.64] ;  /* 0x000000121e1a6981 */ /* 0x0000a2000c1e1500 */
[----:B------:R-:W-:-:S02]  /*41b0*/  ISETP.LT.AND P3, PT, R10, R20, P0 ;  /* 0x000000140a00720c */ /* 0x000fc40000761270 */
[----:B-1----:R-:W-:Y:S02]  /*41c0*/  LEA R12, P6, R129, R78, 0x1 ;  /* 0x0000004e810c7211 */ /* 0x002fe400078c08ff */
[----:B------:R-:W-:Y:S01]  /*41d0*/  LOP3.LUT R11, R0, 0x3c, RZ, 0xfc, !PT ;  /* 0x0000003c000b7812 */ /* 0x000fe200078efcff */
[----:B------:R-:W2:Y:S01]  /*41e0*/  @P2 LDG.E.U16 R18, desc[UR18][R32.64] ;  /* 0x0000001220122981 */ /* 0x000ea2000c1e1500 */
[----:B------:R-:W-:Y:S01]  /*41f0*/  ISETP.GE.AND P2, PT, R119, RZ, PT ;  /* 0x000000ff7700720c */ /* 0x000fe20003f46270 */
[----:B------:R-:W-:Y:S01]  /*4200*/  IMAD.MOV.U32 R119, RZ, RZ, R90 ;  /* 0x000000ffff777224 */ /* 0x000fe200078e005a */
[----:B------:R-:W-:Y:S01]  /*4210*/  PRMT R24, RZ, 0x7610, R24 ;  /* 0x00007610ff187816 */ /* 0x000fe20000000018 */
[----:B------:R-:W-:Y:S01]  /*4220*/  IMAD R131, R22, 0x2, R131 ;  /* 0x0000000216837824 */ /* 0x000fe200078e0283 */
[----:B------:R-:W-:Y:S02]  /*4230*/  LEA.HI.X.SX32 R13, R129, R72, 0x1, P6 ;  /* 0x00000048810d7211 */ /* 0x000fe400030f0eff */
[----:B------:R-:W-:Y:S01]  /*4240*/  ISETP.LT.AND P6, PT, R11, R20, P0 ;  /* 0x000000140b00720c */ /* 0x000fe200007c1270 */
[----:B------:R-:W-:Y:S01]  /*4250*/  @!P5 IMAD.MOV R119, RZ, RZ, -R119 ;  /* 0x000000ffff77d224 */ /* 0x000fe200078e0a77 */
[----:B0-----:R-:W-:Y:S01]  /*4260*/  LEA R30, P5, R131, R78, 0x1 ;  /* 0x0000004e831e7211 */ /* 0x001fe200078a08ff */
[----:B------:R-:W-:Y:S01]  /*4270*/  @!P4 IMAD.MOV R118, RZ, RZ, -R118 ;  /* 0x000000ffff76c224 */ /* 0x000fe200078e0a76 */
[----:B------:R0:W2:Y:S01]  /*4280*/  @P3 LDG.E.U16 R24, desc[UR18][R12.64] ;  /* 0x000000120c183981 */ /* 0x0000a2000c1e1500 */
[----:B------:R-:W-:-:S02]  /*4290*/  ISETP.GE.AND P4, PT, R126, RZ, PT ;  /* 0x000000ff7e00720c */ /* 0x000fc40003f86270 */
[----:B------:R-:W-:Y:S01]  /*42a0*/  ISETP.GE.AND P3, PT, R120, RZ, PT ;  /* 0x000000ff7800720c */ /* 0x000fe20003f66270 */
[--C-:B------:R-:W-:Y:S01]  /*42b0*/  IMAD.MOV.U32 R120, RZ, RZ, R84.reuse ;  /* 0x000000ffff787224 */ /* 0x100fe200078e0054 */
[----:B------:R-:W-:Y:S02]  /*42c0*/  PRMT R84, RZ, 0x7610, R84 ;  /* 0x00007610ff547816 */ /* 0x000fe40000000054 */
[----:B------:R-:W-:Y:S02]  /*42d0*/  LEA.HI.X.SX32 R31, R131, R72, 0x1, P5 ;  /* 0x00000048831f7211 */ /* 0x000fe400028f0eff */
[----:B------:R-:W-:-:S03]  /*42e0*/  LOP3.LUT R92, R0, 0xe, RZ, 0xfc, !PT ;  /* 0x0000000e005c7812 */ /* 0x000fc600078efcff */
[----:B------:R1:W2:Y:S01]  /*42f0*/  @P6 LDG.E.U16 R84, desc[UR18][R30.64] ;  /* 0x000000121e546981 */ /* 0x0002a2000c1e1500 */
[C---:B0-----:R-:W-:Y:S02]  /*4300*/  LEA R12, P6, R17.reuse, R78, 0x1 ;  /* 0x0000004e110c7211 */ /* 0x041fe400078c08ff */
[----:B------:R-:W-:Y:S01]  /*4310*/  ISETP.LT.AND P5, PT, R92, R20, P0 ;  /* 0x000000145c00720c */ /* 0x000fe200007a1270 */
[----:B------:R-:W-:Y:S01]  /*4320*/  @!P4 IMAD.MOV R120, RZ, RZ, -R120 ;  /* 0x000000ffff78c224 */ /* 0x000fe200078e0a78 */
[----:B------:R-:W-:Y:S02]  /*4330*/  LEA.HI.X.SX32 R13, R17, R72, 0x1, P6 ;  /* 0x00000048110d7211 */ /* 0x000fe400030f0eff */
[----:B------:R-:W-:Y:S02]  /*4340*/  ISETP.GE.AND P4, PT, R121, RZ, PT ;  /* 0x000000ff7900720c */ /* 0x000fe40003f86270 */
[----:B------:R-:W-:Y:S01]  /*4350*/  ISETP.GE.AND P6, PT, R122, RZ, PT ;  /* 0x000000ff7a00720c */ /* 0x000fe20003fc6270 */
[----:B------:R-:W-:Y:S01]  /*4360*/  IMAD.MOV.U32 R122, RZ, RZ, R88 ;  /* 0x000000ffff7a7224 */ /* 0x000fe200078e0058 */
[----:B------:R-:W-:Y:S01]  /*4370*/  LOP3.LUT R32, R0, 0x16, RZ, 0xfc, !PT ;  /* 0x0000001600207812 */ /* 0x000fe200078efcff */
[----:B------:R-:W-:Y:S01]  /*4380*/  IMAD.MOV.U32 R121, RZ, RZ, R89 ;  /* 0x000000ffff797224 */ /* 0x000fe200078e0059 */
[----:B------:R-:W-:Y:S01]  /*4390*/  PRMT R205, RZ, 0x7610, R205 ;  /* 0x00007610ffcd7816 */ /* 0x000fe200000000cd */
[----:B------:R-:W-:Y:S01]  /*43a0*/  @!P3 IMAD.MOV R122, RZ, RZ, -R122 ;  /* 0x000000ffff7ab224 */ /* 0x000fe200078e0a7a */
[----:B------:R-:W-:Y:S01]  /*43b0*/  ISETP.GE.AND P3, PT, R125, RZ, PT ;  /* 0x000000ff7d00720c */ /* 0x000fe20003f66270 */
[----:B------:R-:W-:Y:S01]  /*43c0*/  @!P2 IMAD.MOV R121, RZ, RZ, -R121 ;  /* 0x000000ffff79a224 */ /* 0x000fe200078e0a79 */
[----:B------:R-:W-:-:S02]  /*43d0*/  ISETP.LT.AND P2, PT, R32, R20, P0 ;  /* 0x000000142000720c */ /* 0x000fc40000741270 */
[----:B------:R0:W2:Y:S01]  /*43e0*/  @P5 LDG.E.U16 R205, desc[UR18][R12.64] ;  /* 0x000000120ccd5981 */ /* 0x0000a2000c1e1500 */
[C---:B-1----:R-:W-:Y:S01]  /*43f0*/  LEA R30, P5, R25.reuse, R78, 0x1 ;  /* 0x0000004e191e7211 */ /* 0x042fe200078a08ff */
[----:B------:R-:W-:Y:S01]  /*4400*/  @!P4 IMAD.MOV R79, RZ, RZ, -R79 ;  /* 0x000000ffff4fc224 */ /* 0x000fe200078e0a4f */
[C---:B------:R-:W-:Y:S02]  /*4410*/  LOP3.LUT R245, R0.reuse, 0x26, RZ, 0xfc, !PT ;  /* 0x0000002600f57812 */ /* 0x040fe400078efcff */
[----:B------:R-:W-:Y:S01]  /*4420*/  LOP3.LUT R32, R0, 0x1e, RZ, 0xfc, !PT ;  /* 0x0000001e00207812 */ /* 0x000fe200078efcff */
[----:B------:R-:W-:Y:S01]  /*4430*/  @!P6 IMAD.MOV R76, RZ, RZ, -R76 ;  /* 0x000000ffff4ce224 */ /* 0x000fe200078e0a4c */
[----:B------:R-:W-:Y:S02]  /*4440*/  PRMT R207, RZ, 0x7610, R207 ;  /* 0x00007610ffcf7816 */ /* 0x000fe400000000cf */
[----:B------:R-:W-:Y:S01]  /*4450*/  ISETP.GE.AND P4, PT, R124, RZ, PT ;  /* 0x000000ff7c00720c */ /* 0x000fe20003f86270 */
[----:B------:R-:W-:Y:S01]  /*4460*/  IMAD.MOV.U32 R124, RZ, RZ, R34 ;  /* 0x000000ffff7c7224 */ /* 0x000fe200078e0022 */
[----:B------:R-:W-:-:S02]  /*4470*/  LEA.HI.X.SX32 R31, R25, R72, 0x1, P5 ;  /* 0x00000048191f7211 */ /* 0x000fc400028f0eff */
[-C--:B------:R-:W-:Y:S02]  /*4480*/  ISETP.LT.AND P6, PT, R245, R20.reuse, P0 ;  /* 0x00000014f500720c */ /* 0x080fe400007c1270 */
[----:B------:R-:W-:Y:S01]  /*4490*/  ISETP.LT.AND P5, PT, R32, R20, P0 ;  /* 0x000000142000720c */ /* 0x000fe200007a1270 */
[----:B------:R-:W-:Y:S01]  /*44a0*/  @!P3 IMAD.MOV R124, RZ, RZ, -R124 ;  /* 0x000000ffff7cb224 */ /* 0x000fe200078e0a7c */
[----:B------:R-:W2:Y:S01]  /*44b0*/  @P2 LDG.E.U16 R207, desc[UR18][R30.64] ;  /* 0x000000121ecf2981 */ /* 0x000ea2000c1e1500 */
[-C--:B------:R-:W-:Y:S02]  /*44c0*/  LEA R34, P3, R105, R78.reuse, 0x1 ;  /* 0x0000004e69227211 */ /* 0x080fe400078608ff */
[----:B0-----:R-:W-:Y:S01]  /*44d0*/  LEA R12, P2, R107, R78, 0x1 ;  /* 0x0000004e6b0c7211 */ /* 0x001fe200078408ff */
[----:B------:R-:W-:Y:S01]  /*44e0*/  IMAD.MOV.U32 R126, RZ, RZ, R35 ;  /* 0x000000ffff7e7224 */ /* 0x000fe200078e0023 */
[----:B------:R-:W-:Y:S02]  /*44f0*/  PRMT R211, RZ, 0x7610, R211 ;  /* 0x00007610ffd37816 */ /* 0x000fe400000000d3 */
[----:B------:R-:W-:-:S02]  /*4500*/  PRMT R209, RZ, 0x7610, R209 ;  /* 0x00007610ffd17816 */ /* 0x000fc400000000d1 */
[-C--:B------:R-:W-:Y:S02]  /*4510*/  LEA.HI.X.SX32 R35, R105, R72.reuse, 0x1, P3 ;  /* 0x0000004869237211 */ /* 0x080fe400018f0eff */
[----:B------:R-:W-:-:S03]  /*4520*/  LEA.HI.X.SX32 R13, R107, R72, 0x1, P2 ;  /* 0x000000486b0d7211 */ /* 0x000fc600010f0eff */
[----:B------:R-:W2:Y:S01]  /*4530*/  @P6 LDG.E.U16 R211, desc[UR18][R34.64] ;  /* 0x0000001222d36981 */ /* 0x000ea2000c1e1500 */
[----:B------:R-:W-:-:S03]  /*4540*/  LEA R88, P6, R93, R78, 0x1 ;  /* 0x0000004e5d587211 */ /* 0x000fc600078c08ff */
[----:B------:R0:W2:Y:S01]  /*4550*/  @P5 LDG.E.U16 R209, desc[UR18][R12.64] ;  /* 0x000000120cd15981 */ /* 0x0000a2000c1e1500 */
[----:B------:R-:W-:Y:S02]  /*4560*/  LEA R32, P5, R109, R78, 0x1 ;  /* 0x0000004e6d207211 */ /* 0x000fe400078a08ff */
[C---:B------:R-:W-:Y:S02]  /*4570*/  LOP3.LUT R237, R0.reuse, 0x2e, RZ, 0xfc, !PT ;  /* 0x0000002e00ed7812 */ /* 0x040fe400078efcff */
[-C--:B------:R-:W-:Y:S02]  /*4580*/  LEA.HI.X.SX32 R89, R93, R72.reuse, 0x1, P6 ;  /* 0x000000485d597211 */ /* 0x080fe400030f0eff */
[----:B------:R-:W-:Y:S02]  /*4590*/  LEA.HI.X.SX32 R33, R109, R72, 0x1, P5 ;  /* 0x000000486d217211 */ /* 0x000fe400028f0eff */
[----:B0-----:R-:W-:Y:S02]  /*45a0*/  LOP3.LUT R12, R0, 0x36, RZ, 0xfc, !PT ;  /* 0x00000036000c7812 */ /* 0x001fe400078efcff */
[----:B------:R-:W-:-:S02]  /*45b0*/  LEA R90, P6, R91, R78, 0x1 ;  /* 0x0000004e5b5a7211 */ /* 0x000fc400078c08ff */
[-C--:B------:R-:W-:Y:S02]  /*45c0*/  ISETP.LT.AND P3, PT, R237, R20.reuse, P0 ;  /* 0x00000014ed00720c */ /* 0x080fe40000761270 */
[----:B------:R-:W-:Y:S02]  /*45d0*/  ISETP.LT.AND P5, PT, R12, R20, P0 ;  /* 0x000000140c00720c */ /* 0x000fe400007a1270 */
[----:B------:R-:W-:Y:S02]  /*45e0*/  LEA.HI.X.SX32 R91, R91, R72, 0x1, P6 ;  /* 0x000000485b5b7211 */ /* 0x000fe400030f0eff */
[C---:B------:R-:W-:Y:S02]  /*45f0*/  LEA R30, P6, R95.reuse, R78, 0x1 ;  /* 0x0000004e5f1e7211 */ /* 0x040fe400078c08ff */
[----:B------:R-:W-:Y:S02]  /*4600*/  PRMT R213, RZ, 0x7610, R213 ;  /* 0x00007610ffd57816 */ /* 0x000fe400000000d5 */
[----:B------:R-:W-:Y:S01]  /*4610*/  PRMT R215, RZ, 0x7610, R215 ;  /* 0x00007610ffd77816 */ /* 0x000fe200000000d7 */
[----:B------:R-:W-:Y:S01]  /*4620*/  IMAD R131, R22, 0x2, R131 ;  /* 0x0000000216837824 */ /* 0x000fe200078e0283 */
[----:B------:R-:W-:-:S02]  /*4630*/  LEA.HI.X.SX32 R31, R95, R72, 0x1, P6 ;  /* 0x000000485f1f7211 */ /* 0x000fc400030f0eff */
[----:B------:R-:W-:Y:S01]  /*4640*/  ISETP.GE.AND P2, PT, R123, RZ, PT ;  /* 0x000000ff7b00720c */ /* 0x000fe20003f46270 */
[----:B------:R0:W2:Y:S04]  /*4650*/  @P3 LDG.E.U16 R213, desc[UR18][R32.64] ;  /* 0x0000001220d53981 */ /* 0x0000a8000c1e1500 */
[----:B------:R1:W2:Y:S01]  /*4660*/  @P5 LDG.E.U16 R215, desc[UR18][R30.64] ;  /* 0x000000121ed75981 */ /* 0x0002a2000c1e1500 */
[----:B------:R-:W-:Y:S01]  /*4670*/  @!P4 IMAD.MOV R126, RZ, RZ, -R126 ;  /* 0x000000ffff7ec224 */ /* 0x000fe200078e0a7e */
[----:B------:R-:W-:Y:S02]  /*4680*/  ISETP.GE.AND P4, PT, R94, RZ, PT ;  /* 0x000000ff5e00720c */ /* 0x000fe40003f86270 */
[----:B0-----:R-:W-:-:S04]  /*4690*/  LEA R32, P5, R131, R78, 0x1 ;  /* 0x0000004e83207211 */ /* 0x001fc800078a08ff */
[----:B------:R-:W-:Y:S02]  /*46a0*/  LEA.HI.X.SX32 R33, R131, R72, 0x1, P5 ;  /* 0x0000004883217211 */ /* 0x000fe400028f0eff */
[----:B------:R-:W-:Y:S01]  /*46b0*/  ISETP.GE.AND P5, PT, R106, RZ, PT ;  /* 0x000000ff6a00720c */ /* 0x000fe20003fa6270 */
[----:B------:R-:W-:Y:S01]  /*46c0*/  @!P2 IMAD.MOV R61, RZ, RZ, -R61 ;  /* 0x000000ffff3da224 */ /* 0x000fe200078e0a3d */
[----:B------:R-:W-:Y:S02]  /*46d0*/  ISETP.GE.AND P2, PT, R54, RZ, PT ;  /* 0x000000ff3600720c */ /* 0x000fe40003f46270 */
[C---:B------:R-:W-:Y:S01]  /*46e0*/  LOP3.LUT R128, R0.reuse, 0x2, RZ, 0xfc, !PT ;  /* 0x0000000200807812 */ /* 0x040fe200078efcff */
[----:B------:R-:W-:Y:S01]  /*46f0*/  @!P4 IMAD.MOV R56, RZ, RZ, -R56 ;  /* 0x000000ffff38c224 */ /* 0x000fe200078e0a38 */
[C---:B------:R-:W-:Y:S02]  /*4700*/  ISETP.LT.AND P4, PT, R0.reuse, R20, P0 ;  /* 0x000000140000720c */ /* 0x040fe40000781270 */
[----:B------:R-:W-:-:S05]  /*4710*/  LOP3.LUT R127, R0, 0x4, RZ, 0xfc, !PT ;  /* 0x00000004007f7812 */ /* 0x000fca00078efcff */
[----:B------:R-:W-:Y:S01]  /*4720*/  @!P5 IMAD.MOV R49, RZ, RZ, -R49 ;  /* 0x000000ffff31d224 */ /* 0x000fe200078e0a31 */
[-C--:B------:R-:W-:Y:S01]  /*4730*/  ISETP.LT.AND P5, PT, R128, R20.reuse, P0 ;  /* 0x000000148000720c */ /* 0x080fe200007a1270 */
[----:B------:R-:W-:Y:S01]  /*4740*/  @!P2 IMAD.MOV R47, RZ, RZ, -R47 ;  /* 0x000000ffff2fa224 */ /* 0x000fe200078e0a2f */
[----:B------:R-:W-:Y:S02]  /*4750*/  PRMT R225, RZ, 0x7610, R225 ;  /* 0x00007610ffe17816 */ /* 0x000fe400000000e1 */
[----:B------:R-:W-:Y:S02]  /*4760*/  PRMT R221, RZ, 0x7610, R221 ;  /* 0x00007610ffdd7816 */ /* 0x000fe400000000dd */
[----:B------:R-:W-:Y:S02]  /*4770*/  ISETP.LT.AND P2, PT, R127, R20, P0 ;  /* 0x000000147f00720c */ /* 0x000fe40000741270 */
[----:B------:R-:W-:Y:S01]  /*4780*/  LEA R92, P3, R77, R78, 0x1 ;  /* 0x0000004e4d5c7211 */ /* 0x000fe200078608ff */
[----:B------:R-:W2:Y:S01]  /*4790*/  @P4 LDG.E.U16 R225, desc[UR18][R88.64] ;  /* 0x0000001258e14981 */ /* 0x000ea2000c1e1500 */
[----:B------:R-:W-:-:S03]  /*47a0*/  PRMT R176, RZ, 0x7610, R176 ;  /* 0x00007610ffb07816 */ /* 0x000fc600000000b0 */
[----:B------:R-:W2:Y:S01]  /*47b0*/  @P5 LDG.E.U16 R221, desc[UR18][R90.64] ;  /* 0x000000125add5981 */ /* 0x000ea2000c1e1500 */
[----:B------:R-:W-:-:S05]  /*47c0*/  LEA.HI.X.SX32 R93, R77, R72, 0x1, P3 ;  /* 0x000000484d5d7211 */ /* 0x000fca00018f0eff */
[----:B------:R-:W2:Y:S01]  /*47d0*/  @P2 LDG.E.U16 R176, desc[UR18][R92.64] ;  /* 0x000000125cb02981 */ /* 0x000ea2000c1e1500 */
[----:B------:R-:W-:-:S04]  /*47e0*/  LOP3.LUT R13, R0, 0x3e, RZ, 0xfc, !PT ;  /* 0x0000003e000d7812 */ /* 0x000fc800078efcff */
[----:B------:R-:W-:Y:S02]  /*47f0*/  ISETP.LT.AND P3, PT, R13, R20, P0 ;  /* 0x000000140d00720c */ /* 0x000fe40000761270 */
[----:B------:R-:W-:Y:S02]  /*4800*/  PRMT R217, RZ, 0x7610, R217 ;  /* 0x00007610ffd97816 */ /* 0x000fe400000000d9 */
[----:B------:R-:W-:Y:S02]  /*4810*/  LEA R94, P6, R73, R78, 0x1 ;  /* 0x0000004e495e7211 */ /* 0x000fe400078c08ff */
[----:B------:R-:W-:-:S07]  /*4820*/  LOP3.LUT R125, R0, 0x6, RZ, 0xfc, !PT ;  /* 0x00000006007d7812 */ /* 0x000fce00078efcff */
[----:B------:R0:W2:Y:S01]  /*4830*/  @P3 LDG.E.U16 R217, desc[UR18][R32.64] ;  /* 0x0000001220d93981 */ /* 0x0000a2000c1e1500 */
[----:B------:R-:W-:Y:S02]  /*4840*/  ISETP.NE.AND P3, PT, R59, RZ, PT ;  /* 0x000000ff3b00720c */ /* 0x000fe40003f65270 */
[----:B------:R-:W-:Y:S02]  /*4850*/  LOP3.LUT R59, RZ, R59, RZ, 0x33, !PT ;  /* 0x0000003bff3b7212 */ /* 0x000fe400078e33ff */
[----:B------:R-:W-:Y:S02]  /*4860*/  LEA.HI.X.SX32 R95, R73, R72, 0x1, P6 ;  /* 0x00000048495f7211 */ /* 0x000fe400030f0eff */
[----:B-1----:R-:W-:Y:S02]  /*4870*/  SEL R31, R59, R37, !P3 ;  /* 0x000000253b1f7207 */ /* 0x002fe40005800000 */
[----:B------:R-:W-:Y:S02]  /*4880*/  ISETP.LT.AND P4, PT, R125, R20, P0 ;  /* 0x000000147d00720c */ /* 0x000fe40000781270 */
[----:B------:R-:W-:Y:S01]  /*4890*/  SEL R37, R59, R14, !P3 ;  /* 0x0000000e3b257207 */ /* 0x000fe20005800000 */
[----:B------:R-:W-:Y:S01]  /*48a0*/  IMAD R14, R4, R23, RZ ;  /* 0x00000017040e7224 */ /* 0x000fe200078e02ff */
[----:B------:R-:W-:-:S02]  /*48b0*/  ISETP.GE.AND P6, PT, R108, RZ, PT ;  /* 0x000000ff6c00720c */ /* 0x000fc40003fc6270 */
[C---:B0-----:R-:W-:Y:S02]  /*48c0*/  SEL R33, R59.reuse, R36, !P3 ;  /* 0x000000243b217207 */ /* 0x041fe40005800000 */
[----:B------:R-:W-:Y:S01]  /*48d0*/  SEL R63, R59, R63, !P3 ;  /* 0x0000003f3b3f7207 */ /* 0x000fe20005800000 */
[----:B------:R-:W-:Y:S01]  /*48e0*/  IMAD R31, R31, UR6, RZ ;  /* 0x000000061f1f7c24 */ /* 0x000fe2000f8e02ff */
[C---:B------:R-:W-:Y:S02]  /*48f0*/  SEL R35, R59.reuse, R16, !P3 ;  /* 0x000000103b237207 */ /* 0x040fe40005800000 */
[C---:B------:R-:W-:Y:S02]  /*4900*/  SEL R30, R59.reuse, R96, !P3 ;  /* 0x000000603b1e7207 */ /* 0x040fe40005800000 */
[----:B------:R-:W-:Y:S02]  /*4910*/  SEL R39, R59, R39, !P3 ;  /* 0x000000273b277207 */ /* 0x000fe40005800000 */
[----:B------:R-:W-:-:S02]  /*4920*/  LEA R96, P2, R14, UR22, 0x1 ;  /* 0x000000160e607c11 */ /* 0x000fc4000f8408ff */
[----:B------:R-:W-:Y:S02]  /*4930*/  PRMT R219, RZ, 0x7610, R219 ;  /* 0x00007610ffdb7816 */ /* 0x000fe400000000db */
[----:B------:R-:W-:Y:S01]  /*4940*/  SEL R65, R59, R65, !P3 ;  /* 0x000000413b417207 */ /* 0x000fe20005800000 */
[----:B------:R-:W-:Y:S01]  /*4950*/  IMAD R33, R33, UR6, RZ ;  /* 0x0000000621217c24 */ /* 0x000fe2000f8e02ff */
[C---:B------:R-:W-:Y:S02]  /*4960*/  SEL R98, R59.reuse, R98, !P3 ;  /* 0x000000623b627207 */ /* 0x040fe40005800000 */
[----:B------:R-:W-:Y:S01]  /*4970*/  SEL R151, R59, R119, !P3 ;  /* 0x000000773b977207 */ /* 0x000fe20005800000 */
[----:B------:R-:W-:Y:S01]  /*4980*/  IMAD R119, R63, UR6, RZ ;  /* 0x000000063f777c24 */ /* 0x000fe2000f8e02ff */
[----:B------:R-:W-:Y:S01]  /*4990*/  SEL R32, R59, R117, !P3 ;  /* 0x000000753b207207 */ /* 0x000fe20005800000 */
[----:B------:R-:W-:Y:S01]  /*49a0*/  IMAD R35, R35, UR6, RZ ;  /* 0x0000000623237c24 */ /* 0x000fe2000f8e02ff */
[----:B------:R-:W-:Y:S01]  /*49b0*/  LEA.HI.X.SX32 R14, R14, UR23, 0x1, P2 ;  /* 0x000000170e0e7c11 */ /* 0x000fe200090f0eff */
[----:B------:R-:W-:Y:S01]  /*49c0*/  IMAD R63, R30, UR6, RZ ;  /* 0x000000061e3f7c24 */ /* 0x000fe2000f8e02ff */
[----:B------:R-:W-:Y:S01]  /*49d0*/  SEL R16, R59, R41, !P3 ;  /* 0x000000293b107207 */ /* 0x000fe20005800000 */
[----:B------:R-:W-:Y:S01]  /*49e0*/  IMAD R39, R39, UR6, RZ ;  /* 0x0000000627277c24 */ /* 0x000fe2000f8e02ff */
[C---:B------:R-:W-:Y:S01]  /*49f0*/  SEL R107, R59.reuse, R43, !P3 ;  /* 0x0000002b3b6b7207 */ /* 0x040fe20005800000 */
[----:B------:R-:W2:Y:S01]  /*4a00*/  @P4 LDG.E.U16 R219, desc[UR18][R94.64] ;  /* 0x000000125edb4981 */ /* 0x000ea2000c1e1500 */
[----:B------:R-:W-:Y:S01]  /*4a10*/  SEL R155, R59, R121, !P3 ;  /* 0x000000793b9b7207 */ /* 0x000fe20005800000 */
[----:B------:R-:W-:Y:S01]  /*4a20*/  IMAD R121, R65, UR6, RZ ;  /* 0x0000000641797c24 */ /* 0x000fe2000f8e02ff */
[-C--:B------:R-:W-:Y:S01]  /*4a30*/  LEA R30, P2, R31, R96.reuse, 0x1 ;  /* 0x000000601f1e7211 */ /* 0x080fe200078408ff */
[----:B------:R-:W-:Y:S01]  /*4a40*/  IMAD R65, R98, UR6, RZ ;  /* 0x0000000662417c24 */ /* 0x000fe2000f8e02ff */
[----:B------:R-:W-:Y:S01]  /*4a50*/  SEL R159, R59, R79, !P3 ;  /* 0x0000004f3b9f7207 */ /* 0x000fe20005800000 */
[----:B------:R-:W-:Y:S01]  /*4a60*/  @!P6 IMAD.MOV R57, RZ, RZ, -R57 ;  /* 0x000000ffff39e224 */ /* 0x000fe200078e0a39 */
[----:B------:R-:W-:Y:S01]  /*4a70*/  LEA R98, P4, R33, R96, 0x1 ;  /* 0x0000006021627211 */ /* 0x000fe200078808ff */
[----:B------:R-:W-:Y:S01]  /*4a80*/  IMAD R79, R32, UR6, RZ ;  /* 0x00000006204f7c24 */ /* 0x000fe2000f8e02ff */
[----:B------:R-:W-:Y:S01]  /*4a90*/  LEA.HI.X.SX32 R31, R31, R14, 0x1, P2 ;  /* 0x0000000e1f1f7211 */ /* 0x000fe200010f0eff */
[----:B------:R-:W-:Y:S01]  /*4aa0*/  IMAD R37, R37, UR6, RZ ;  /* 0x0000000625257c24 */ /* 0x000fe2000f8e02ff */
[-C--:B------:R-:W-:Y:S01]  /*4ab0*/  LEA R32, P5, R35, R96.reuse, 0x1 ;  /* 0x0000006023207211 */ /* 0x080fe200078a08ff */
[----:B------:R-:W-:Y:S01]  /*4ac0*/  IMAD R43, R16, UR6, RZ ;  /* 0x00000006102b7c24 */ /* 0x000fe2000f8e02ff */
[----:B------:R-:W-:Y:S01]  /*4ad0*/  LEA R34, P2, R39, R96, 0x1 ;  /* 0x0000006027227211 */ /* 0x000fe200078408ff */
[----:B------:R-:W-:Y:S01]  /*4ae0*/  IMAD R107, R107, UR6, RZ ;  /* 0x000000066b6b7c24 */ /* 0x000fe2000f8e02ff */
[----:B------:R-:W-:-:S02]  /*4af0*/  SEL R135, R59, R99, !P3 ;  /* 0x000000633b877207 */ /* 0x000fc40005800000 */
[----:B------:R-:W-:Y:S02]  /*4b00*/  ISETP.LT.AND P0, PT, R4, R20, P0 ;  /* 0x000000140400720c */ /* 0x000fe40000701270 */
[C---:B------:R-:W-:Y:S02]  /*4b10*/  SEL R123, R59.reuse, R67, !P3 ;  /* 0x000000433b7b7207 */ /* 0x040fe40005800000 */
[C---:B------:R-:W-:Y:S02]  /*4b20*/  SEL R125, R59.reuse, R69, !P3 ;  /* 0x000000453b7d7207 */ /* 0x040fe40005800000 */
[C---:B------:R-:W-:Y:S02]  /*4b30*/  SEL R127, R59.reuse, R71, !P3 ;  /* 0x000000473b7f7207 */ /* 0x040fe40005800000 */
[C---:B------:R-:W-:Y:S02]  /*4b40*/  SEL R129, R59.reuse, R75, !P3 ;  /* 0x0000004b3b817207 */ /* 0x040fe40005800000 */
[----:B------:R-:W-:-:S02]  /*4b50*/  SEL R131, R59, R97, !P3 ;  /* 0x000000613b837207 */ /* 0x000fc40005800000 */
[----:B------:R-:W-:Y:S02]  /*4b60*/  LEA.HI.X.SX32 R99, R33, R14, 0x1, P4 ;  /* 0x0000000e21637211 */ /* 0x000fe400020f0eff */
[C---:B------:R-:W-:Y:S02]  /*4b70*/  SEL R40, R59.reuse, R40, !P3 ;  /* 0x000000283b287207 */ /* 0x040fe40005800000 */
[C---:B------:R-:W-:Y:S02]  /*4b80*/  SEL R105, R59.reuse, R42, !P3 ;  /* 0x0000002a3b697207 */ /* 0x040fe40005800000 */
[C---:B------:R-:W-:Y:S02]  /*4b90*/  SEL R109, R59.reuse, R44, !P3 ;  /* 0x0000002c3b6d7207 */ /* 0x040fe40005800000 */
[C---:B------:R-:W-:Y:S02]  /*4ba0*/  SEL R45, R59.reuse, R45, !P3 ;  /* 0x0000002d3b2d7207 */ /* 0x040fe40005800000 */
[----:B------:R-:W-:-:S02]  /*4bb0*/  SEL R171, R59, R46, !P3 ;  /* 0x0000002e3bab7207 */ /* 0x000fc40005800000 */
[C---:B------:R-:W-:Y:S02]  /*4bc0*/  SEL R229, R59.reuse, R48, !P3 ;  /* 0x000000303be57207 */ /* 0x040fe40005800000 */
        /* <DEDUP_REMOVED lines=36> */
[----:B------:R-:W-:Y:S02]  /*4e10*/  SEL R227, R59, R38, !P3 ;  /* 0x000000263be37207 */ /* 0x000fe40005800000 */
[----:B------:R-:W-:Y:S02]  /*4e20*/  LEA.HI.X.SX32 R33, R35, R14, 0x1, P5 ;  /* 0x0000000e23217211 */ /* 0x000fe400028f0eff */
[----:B------:R-:W-:Y:S02]  /*4e30*/  LEA R100, P3, R37, R96, 0x1 ;  /* 0x0000006025647211 */ /* 0x000fe400078608ff */
[----:B------:R-:W-:Y:S02]  /*4e40*/  LEA.HI.X.SX32 R35, R39, R14, 0x1, P2 ;  /* 0x0000000e27237211 */ /* 0x000fe400010f0eff */
[----:B------:R-:W-:-:S02]  /*4e50*/  LEA R36, P5, R43, R96, 0x1 ;  /* 0x000000602b247211 */ /* 0x000fc400078a08ff */
[----:B------:R-:W-:Y:S02]  /*4e60*/  LEA R38, P2, R107, R96, 0x1 ;  /* 0x000000606b267211 */ /* 0x000fe400078408ff */
[----:B------:R-:W-:Y:S02]  /*4e70*/  PRMT R228, RZ, 0x7610, R228 ;  /* 0x00007610ffe47816 */ /* 0x000fe400000000e4 */
[----:B------:R-:W-:Y:S02]  /*4e80*/  PRMT R230, RZ, 0x7610, R230 ;  /* 0x00007610ffe67816 */ /* 0x000fe400000000e6 */
[----:B------:R-:W-:Y:S02]  /*4e90*/  PRMT R232, RZ, 0x7610, R232 ;  /* 0x00007610ffe87816 */ /* 0x000fe400000000e8 */
[----:B------:R-:W-:Y:S01]  /*4ea0*/  PRMT R234, RZ, 0x7610, R234 ;  /* 0x00007610ffea7816 */ /* 0x000fe200000000ea */
[----:B------:R-:W3:Y:S01]  /*4eb0*/  @P0 LDG.E.U16 R228, desc[UR18][R30.64] ;  /* 0x000000121ee40981 */ /* 0x000ee2000c1e1500 */
[----:B------:R-:W-:-:S02]  /*4ec0*/  PRMT R236, RZ, 0x7610, R236 ;  /* 0x00007610ffec7816 */ /* 0x000fc400000000ec */
[-C--:B------:R-:W-:Y:S01]  /*4ed0*/  LEA.HI.X.SX32 R101, R37, R14.reuse, 0x1, P3 ;  /* 0x0000000e25657211 */ /* 0x080fe200018f0eff */
[----:B------:R-:W3:Y:S01]  /*4ee0*/  @P0 LDG.E.U16 R230, desc[UR18][R32.64] ;  /* 0x0000001220e60981 */ /* 0x000ee2000c1e1500 */
[-C--:B------:R-:W-:Y:S02]  /*4ef0*/  LEA.HI.X.SX32 R37, R43, R14.reuse, 0x1, P5 ;  /* 0x0000000e2b257211 */ /* 0x080fe400028f0eff */
[----:B------:R-:W-:Y:S01]  /*4f00*/  LEA.HI.X.SX32 R39, R107, R14, 0x1, P2 ;  /* 0x0000000e6b277211 */ /* 0x000fe200010f0eff */
[----:B------:R-:W3:Y:S04]  /*4f10*/  @P0 LDG.E.U16 R232, desc[UR18][R34.64] ;  /* 0x0000001222e80981 */ /* 0x000ee8000c1e1500 */
[----:B------:R-:W3:Y:S04]  /*4f20*/  @P0 LDG.E.U16 R234, desc[UR18][R36.64] ;  /* 0x0000001224ea0981 */ /* 0x000ee8000c1e1500 */
[----:B------:R-:W3:Y:S01]  /*4f30*/  @P0 LDG.E.U16 R236, desc[UR18][R38.64] ;  /* 0x0000001226ec0981 */ /* 0x000ee2000c1e1500 */
[----:B------:R-:W-:-:S02]  /*4f40*/  IMAD R41, R40, UR6, RZ ;  /* 0x0000000628297c24 */ /* 0x000fc4000f8e02ff */
[----:B------:R-:W-:Y:S02]  /*4f50*/  IMAD R105, R105, UR6, RZ ;  /* 0x0000000669697c24 */ /* 0x000fe4000f8e02ff */
[----:B------:R-:W-:Y:S01]  /*4f60*/  IMAD R109, R109, UR6, RZ ;  /* 0x000000066d6d7c24 */ /* 0x000fe2000f8e02ff */
[-C--:B------:R-:W-:Y:S01]  /*4f70*/  LEA R102, P4, R41, R96.reuse, 0x1 ;  /* 0x0000006029667211 */ /* 0x080fe200078808ff */
[----:B------:R-:W-:Y:S01]  /*4f80*/  IMAD R111, R45, UR6, RZ ;  /* 0x000000062d6f7c24 */ /* 0x000fe2000f8e02ff */
        /* <DEDUP_REMOVED lines=8> */
[----:B------:R-:W-:Y:S01]  /*5010*/  LEA.HI.X.SX32 R105, R105, R14, 0x1, P3 ;  /* 0x0000000e69697211 */ /* 0x000fe200018f0eff */
[----:B------:R-:W-:Y:S01]  /*5020*/  IMAD R113, R52, UR6, RZ ;  /* 0x0000000634717c24 */ /* 0x000fe2000f8e02ff */
[----:B------:R-:W-:Y:S01]  /*5030*/  LEA R108, P3, R171, R96, 0x1 ;  /* 0x00000060ab6c7211 */ /* 0x000fe200078608ff */
[----:B------:R-:W-:Y:S01]  /*5040*/  IMAD R47, R53, UR6, RZ ;  /* 0x00000006352f7c24 */ /* 0x000fe2000f8e02ff */
[-C--:B------:R-:W-:Y:S01]  /*5050*/  LEA.HI.X.SX32 R107, R109, R14.reuse, 0x1, P4 ;  /* 0x0000000e6d6b7211 */ /* 0x080fe200020f0eff */
[----:B------:R-:W-:Y:S01]  /*5060*/  IMAD R115, R55, UR6, RZ ;  /* 0x0000000637737c24 */ /* 0x000fe2000f8e02ff */
[----:B------:R-:W-:Y:S01]  /*5070*/  LEA.HI.X.SX32 R41, R111, R14, 0x1, P5 ;  /* 0x0000000e6f297211 */ /* 0x000fe200028f0eff */
[----:B------:R-:W-:Y:S01]  /*5080*/  IMAD R49, R58, UR6, RZ ;  /* 0x000000063a317c24 */ /* 0x000fe2000f8e02ff */
[-C--:B------:R-:W-:Y:S01]  /*5090*/  LEA R42, P2, R229, R96.reuse, 0x1 ;  /* 0x00000060e52a7211 */ /* 0x080fe200078408ff */
[----:B------:R-:W-:Y:S01]  /*50a0*/  IMAD R117, R60, UR6, RZ ;  /* 0x000000063c757c24 */ /* 0x000fe2000f8e02ff */
[----:B------:R-:W-:-:S02]  /*50b0*/  LEA R110, P4, R231, R96, 0x1 ;  /* 0x00000060e76e7211 */ /* 0x000fc400078808ff */
[----:B------:R-:W-:Y:S02]  /*50c0*/  LEA R44, P5, R45, R96, 0x1 ;  /* 0x000000602d2c7211 */ /* 0x000fe400078a08ff */
[----:B------:R-:W-:Y:S02]  /*50d0*/  LEA.HI.X.SX32 R109, R171, R14, 0x1, P3 ;  /* 0x0000000eab6d7211 */ /* 0x000fe400018f0eff */
[----:B------:R-:W-:Y:S01]  /*50e0*/  LEA R112, P3, R113, R96, 0x1 ;  /* 0x0000006071707211 */ /* 0x000fe200078608ff */
[----:B------:R-:W-:Y:S01]  /*50f0*/  IMAD R51, R62, UR6, RZ ;  /* 0x000000063e337c24 */ /* 0x000fe2000f8e02ff */
[-C--:B------:R-:W-:Y:S01]  /*5100*/  LEA.HI.X.SX32 R43, R229, R14.reuse, 0x1, P2 ;  /* 0x0000000ee52b7211 */ /* 0x080fe200010f0eff */
[----:B------:R-:W-:Y:S01]  /*5110*/  IMAD R53, R64, UR6, RZ ;  /* 0x0000000640357c24 */ /* 0x000fe2000f8e02ff */
[-C--:B------:R-:W-:Y:S02]  /*5120*/  LEA.HI.X.SX32 R111, R231, R14.reuse, 0x1, P4 ;  /* 0x0000000ee76f7211 */ /* 0x080fe400020f0eff */
[----:B------:R-:W-:-:S02]  /*5130*/  LEA.HI.X.SX32 R45, R45, R14, 0x1, P5 ;  /* 0x0000000e2d2d7211 */ /* 0x000fc400028f0eff */
[-C--:B------:R-:W-:Y:S02]  /*5140*/  LEA R46, P2, R47, R96.reuse, 0x1 ;  /* 0x000000602f2e7211 */ /* 0x080fe400078408ff */
[-C--:B------:R-:W-:Y:S02]  /*5150*/  LEA R114, P4, R115, R96.reuse, 0x1 ;  /* 0x0000006073727211 */ /* 0x080fe400078808ff */
[----:B------:R-:W-:Y:S02]  /*5160*/  LEA R48, P5, R49, R96, 0x1 ;  /* 0x0000006031307211 */ /* 0x000fe400078a08ff */
[----:B------:R-:W-:Y:S02]  /*5170*/  LEA.HI.X.SX32 R113, R113, R14, 0x1, P3 ;  /* 0x0000000e71717211 */ /* 0x000fe400018f0eff */
[----:B------:R-:W-:Y:S01]  /*5180*/  LEA R116, P3, R117, R96, 0x1 ;  /* 0x0000006075747211 */ /* 0x000fe200078608ff */
[----:B------:R-:W-:Y:S01]  /*5190*/  IMAD R55, R66, UR6, RZ ;  /* 0x0000000642377c24 */ /* 0x000fe2000f8e02ff */
[-C--:B------:R-:W-:Y:S01]  /*51a0*/  LEA.HI.X.SX32 R47, R47, R14.reuse, 0x1, P2 ;  /* 0x0000000e2f2f7211 */ /* 0x080fe200010f0eff */
[----:B------:R-:W-:Y:S01]  /*51b0*/  IMAD R123, R123, UR6, RZ ;  /* 0x000000067b7b7c24 */ /* 0x000fe2000f8e02ff */
[-C--:B------:R-:W-:Y:S01]  /*51c0*/  LEA.HI.X.SX32 R115, R115, R14.reuse, 0x1, P4 ;  /* 0x0000000e73737211 */ /* 0x080fe200020f0eff */
[----:B------:R-:W-:Y:S01]  /*51d0*/  IMAD R57, R68, UR6, RZ ;  /* 0x0000000644397c24 */ /* 0x000fe2000f8e02ff */
[----:B------:R-:W-:Y:S01]  /*51e0*/  LEA.HI.X.SX32 R49, R49, R14, 0x1, P5 ;  /* 0x0000000e31317211 */ /* 0x000fe200028f0eff */
[----:B------:R-:W-:Y:S01]  /*51f0*/  IMAD R125, R125, UR6, RZ ;  /* 0x000000067d7d7c24 */ /* 0x000fe2000f8e02ff */
[----:B------:R-:W-:-:S02]  /*5200*/  LEA R50, P2, R51, R96, 0x1 ;  /* 0x0000006033327211 */ /* 0x000fc400078408ff */
        /* <DEDUP_REMOVED lines=17> */
[-C--:B------:R-:W-:Y:S02]  /*5320*/  LEA.HI.X.SX32 R55, R55, R14.reuse, 0x1, P2 ;  /* 0x0000000e37377211 */ /* 0x080fe400010f0eff */
[----:B------:R-:W-:-:S02]  /*5330*/  LEA.HI.X.SX32 R123, R123, R14, 0x1, P4 ;  /* 0x0000000e7b7b7211 */ /* 0x000fc400020f0eff */
[----:B------:R-:W-:Y:S01]  /*5340*/  LEA.HI.X.SX32 R57, R57, R14, 0x1, P5 ;  /* 0x0000000e39397211 */ /* 0x000fe200028f0eff */
[----:B------:R-:W-:Y:S01]  /*5350*/  IMAD R135, R135, UR6, RZ ;  /* 0x0000000687877c24 */ /* 0x000fe2000f8e02ff */
        /* <DEDUP_REMOVED lines=76> */
[----:B--2---:R-:W-:-:S04]  /*5820*/  @!UP1 UIADD3 UR4, UPT, UPT, -UR7, 0x100000, URZ ;  /* 0x0010000007049890 */ /* 0x004fc8000fffe1ff */
[----:B------:R-:W-:Y:S02]  /*5830*/  @!UP1 USHF.L.U32 UR5, UR4, 0xb, URZ ;  /* 0x0000000b04059899 */ /* 0x000fe400080006ff */
[----:B------:R-:W-:Y:S01]  /*5840*/  @!UP1 USHF.L.U32 UR4, UR4, 0x1, URZ ;  /* 0x0000000104049899 */ /* 0x000fe200080006ff */
        /* <DEDUP_REMOVED lines=12> */
[----:B------:R-:W-:Y:S01]  /*5910*/  VOTEU.ALL UP2, P1 ;  /* 0x0000000000ff7886 */ /* 0x000fe20000840000 */
[-C--:B------:R-:W-:Y:S02]  /*5920*/  LEA.HI.X.SX32 R163, R163, R14.reuse, 0x1, P2 ;  /* 0x0000000ea3a37211 */ /* 0x080fe400010f0eff */
[----:B------:R-:W-:-:S02]  /*5930*/  LEA.HI.X.SX32 R165, R165, R14, 0x1, P4 ;  /* 0x0000000ea5a57211 */ /* 0x000fc400020f0eff */
[----:B------:R-:W-:Y:S01]  /*5940*/  LEA.HI.X.SX32 R167, R167, R14, 0x1, P5 ;  /* 0x0000000ea7a77211 */ /* 0x000fe200028f0eff */
[----:B------:R0:W1:Y:S01]  /*5950*/  @!UP2 SYNCS.EXCH.64 URZ, [UR9+0x18008], UR4 ;  /* 0x0180080409ffa5b2 */ /* 0x0000620008000100 */
[-C--:B------:R-:W-:Y:S02]  /*5960*/  LEA R170, P2, R97, R96.reuse, 0x1 ;  /* 0x0000006061aa7211 */ /* 0x080fe400078408ff */
[-C--:B------:R-:W-:Y:S02]  /*5970*/  LEA R172, P4, R173, R96.reuse, 0x1 ;  /* 0x00000060adac7211 */ /* 0x080fe400078808ff */
[----:B------:R-:W-:Y:S02]  /*5980*/  LEA R222, P5, R223, R96, 0x1 ;  /* 0x00000060dfde7211 */ /* 0x000fe400078a08ff */
[----:B------:R-:W-:Y:S02]  /*5990*/  LEA.HI.X.SX32 R169, R169, R14, 0x1, P3 ;  /* 0x0000000ea9a97211 */ /* 0x000fe400018f0eff */
[----:B------:R-:W-:-:S02]  /*59a0*/  LEA R96, P3, R227, R96, 0x1 ;  /* 0x00000060e3607211 */ /* 0x000fc400078608ff */
[-C--:B------:R-:W-:Y:S01]  /*59b0*/  LEA.HI.X.SX32 R171, R97, R14.reuse, 0x1, P2 ;  /* 0x0000000e61ab7211 */ /* 0x080fe200010f0eff */
[----:B------:R2:W-:Y:S01]  /*59c0*/  STS.U16 [R6+UR9+0x10c00], R15 ;  /* 0x010c000f06007988 */ /* 0x0005e20008000409 */
[-C--:B------:R-:W-:Y:S02]  /*59d0*/  LEA.HI.X.SX32 R173, R173, R14.reuse, 0x1, P4 ;  /* 0x0000000eadad7211 */ /* 0x080fe400020f0eff */
[-C--:B------:R-:W-:Y:S02]  /*59e0*/  LEA.HI.X.SX32 R223, R223, R14.reuse, 0x1, P5 ;  /* 0x0000000edfdf7211 */ /* 0x080fe400028f0eff */
[----:B------:R-:W-:Y:S02]  /*59f0*/  LEA.HI.X.SX32 R97, R227, R14, 0x1, P3 ;  /* 0x0000000ee3617211 */ /* 0x000fe400018f0eff */
[C---:B------:R-:W-:Y:S02]  /*5a00*/  LOP3.LUT R14, R6.reuse, 0x20, RZ, 0x3c, !PT ;  /* 0x00000020060e7812 */ /* 0x040fe400078e3cff */
[----:B--2---:R-:W-:Y:S01]  /*5a10*/  LOP3.LUT R15, R6, 0x40, RZ, 0x3c, !PT ;  /* 0x00000040060f7812 */ /* 0x004fe200078e3cff */
[----:B----4-:R-:W-:Y:S04]  /*5a20*/  STS.U16 [R6+UR9+0x10400], R203 ;  /* 0x010400cb06007988 */ /* 0x010fe80008000409 */
[----:B------:R-:W-:Y:S04]  /*5a30*/  STS.U16 [R6+UR9+0x10800], R201 ;  /* 0x010800c906007988 */ /* 0x000fe80008000409 */
[----:B------:R-:W-:Y:S04]  /*5a40*/  STS.U16 [R6+UR9+0x11000], R199 ;  /* 0x011000c706007988 */ /* 0x000fe80008000409 */
[----:B------:R-:W-:Y:S04]  /*5a50*/  STS.U16 [R6+UR9+0x11400], R177 ;  /* 0x011400b106007988 */ /* 0x000fe80008000409 */
[----:B------:R-:W-:Y:S04]  /*5a60*/  STS.U16 [R6+UR9+0x11800], R189 ;  /* 0x011800bd06007988 */ /* 0x000fe80008000409 */
[----:B------:R-:W-:Y:S04]  /*5a70*/  STS.U16 [R6+UR9+0x11c00], R187 ;  /* 0x011c00bb06007988 */ /* 0x000fe80008000409 */
[----:B------:R-:W-:Y:S04]  /*5a80*/  STS.U16 [R6+UR9+0x10000], R225 ;  /* 0x010000e106007988 */ /* 0x000fe80008000409 */
[----:B-----5:R-:W-:Y:S04]  /*5a90*/  STS.U16 [R14+UR9+0x10500], R185 ;  /* 0x010500b90e007988 */ /* 0x020fe80008000409 */
[----:B------:R-:W-:Y:S04]  /*5aa0*/  STS.U16 [R14+UR9+0x10d00], R183 ;  /* 0x010d00b70e007988 */ /* 0x000fe80008000409 */
[----:B------:R-:W-:Y:S04]  /*5ab0*/  STS.U16 [R14+UR9+0x11100], R181 ;  /* 0x011100b50e007988 */ /* 0x000fe80008000409 */
[----:B---3--:R-:W-:Y:S04]  /*5ac0*/  STS.U16 [R14+UR9+0x10900], R179 ;  /* 0x010900b30e007988 */ /* 0x008fe80008000409 */
[----:B------:R-:W-:Y:S04]  /*5ad0*/  STS.U16 [R14+UR9+0x11500], R85 ;  /* 0x011500550e007988 */ /* 0x000fe80008000409 */
[----:B------:R-:W-:Y:S04]  /*5ae0*/  STS.U16 [R14+UR9+0x11900], R175 ;  /* 0x011900af0e007988 */ /* 0x000fe80008000409 */
[----:B------:R-:W-:Y:S04]  /*5af0*/  STS.U16 [R14+UR9+0x11d00], R133 ;  /* 0x011d00850e007988 */ /* 0x000fe80008000409 */
[----:B------:R-:W-:Y:S04]  /*5b00*/  STS.U16 [R14+UR9+0x10100], R221 ;  /* 0x010100dd0e007988 */ /* 0x000fe80008000409 */
[----:B------:R2:W-:Y:S01]  /*5b10*/  STS.U16 [R15+UR9+0x10e00], R28 ;  /* 0x010e001c0f007988 */ /* 0x0005e20008000409 */
[----:B------:R-:W-:-:S02]  /*5b20*/  PRMT R174, RZ, 0x7610, R174 ;  /* 0x00007610ffae7816 */ /* 0x000fc400000000ae */
[----:B------:R-:W-:Y:S01]  /*5b30*/  PRMT R180, RZ, 0x7610, R180 ;  /* 0x00007610ffb47816 */ /* 0x000fe200000000b4 */
[----:B------:R3:W-:Y:S04]  /*5b40*/  STS.U16 [R15+UR9+0x10200], R176 ;  /* 0x010200b00f007988 */ /* 0x0007e80008000409 */
[----:B------:R4:W-:Y:S01]  /*5b50*/  STS.U16 [R15+UR9+0x11600], R18 ;  /* 0x011600120f007988 */ /* 0x0009e20008000409 */
[----:B--2---:R-:W-:-:S03]  /*5b60*/  PRMT R28, RZ, 0x7610, R28 ;  /* 0x00007610ff1c7816 */ /* 0x004fc6000000001c */
[----:B------:R-:W2:Y:S01]  /*5b70*/  @P0 LDG.E.U16 R174, desc[UR18][R48.64] ;  /* 0x0000001230ae0981 */ /* 0x000ea2000c1e1500 */
[----:B---3--:R-:W-:-:S03]  /*5b80*/  PRMT R176, RZ, 0x7610, R176 ;  /* 0x00007610ffb07816 */ /* 0x008fc600000000b0 */
[----:B------:R-:W3:Y:S01]  /*5b90*/  @P0 LDG.E.U16 R28, desc[UR18][R46.64] ;  /* 0x000000122e1c0981 */ /* 0x000ee2000c1e1500 */
[----:B----4-:R-:W-:-:S03]  /*5ba0*/  PRMT R18, RZ, 0x7610, R18 ;  /* 0x00007610ff127816 */ /* 0x010fc60000000012 */
[----:B------:R-:W4:Y:S04]  /*5bb0*/  @P0 LDG.E.U16 R176, desc[UR18][R50.64] ;  /* 0x0000001232b00981 */ /* 0x000f28000c1e1500 */
[----:B------:R-:W5:Y:S01]  /*5bc0*/  @P0 LDG.E.U16 R180, desc[UR18][R52.64] ;  /* 0x0000001234b40981 */ /* 0x000f62000c1e1500 */
[----:B------:R-:W-:-:S03]  /*5bd0*/  PRMT R184, RZ, 0x7610, R184 ;  /* 0x00007610ffb87816 */ /* 0x000fc600000000b8 */
[----:B------:R-:W4:Y:S01]  /*5be0*/  @P0 LDG.E.U16 R18, desc[UR18][R76.64] ;  /* 0x000000124c120981 */ /* 0x000f22000c1e1500 */
[----:B------:R-:W-:Y:S02]  /*5bf0*/  PRMT R188, RZ, 0x7610, R188 ;  /* 0x00007610ffbc7816 */ /* 0x000fe400000000bc */
[----:B------:R-:W-:Y:S01]  /*5c00*/  PRMT R178, RZ, 0x7610, R178 ;  /* 0x00007610ffb27816 */ /* 0x000fe200000000b2 */
[----:B------:R-:W4:Y:S01]  /*5c10*/  @P0 LDG.E.U16 R184, desc[UR18][R154.64] ;  /* 0x000000129ab80981 */ /* 0x000f22000c1e1500 */
[----:B------:R-:W-:Y:S02]  /*5c20*/  PRMT R193, RZ, 0x7610, R193 ;  /* 0x00007610ffc17816 */ /* 0x000fe400000000c1 */
[----:B------:R-:W-:Y:S01]  /*5c30*/  PRMT R195, RZ, 0x7610, R195 ;  /* 0x00007610ffc37816 */ /* 0x000fe200000000c3 */
[----:B------:R0:W-:Y:S01]  /*5c40*/  STS.U16 [R15+UR9+0x11a00], R24 ;  /* 0x011a00180f007988 */ /* 0x0001e20008000409 */
[----:B------:R-:W-:Y:S02]  /*5c50*/  PRMT R197, RZ, 0x7610, R197 ;  /* 0x00007610ffc57816 */ /* 0x000fe400000000c5 */
[----:B------:R-:W-:Y:S01]  /*5c60*/  PRMT R85, RZ, 0x7610, R85 ;  /* 0x00007610ff557816 */ /* 0x000fe20000000055 */
[----:B------:R0:W-:Y:S01]  /*5c70*/  STS.U16 [R15+UR9+0x10600], R82 ;  /* 0x010600520f007988 */ /* 0x0001e20008000409 */
[----:B------:R-:W-:-:S02]  /*5c80*/  PRMT R133, RZ, 0x7610, R133 ;  /* 0x00007610ff857816 */ /* 0x000fc40000000085 */
[----:B------:R-:W-:Y:S01]  /*5c90*/  PRMT R175, RZ, 0x7610, R175 ;  /* 0x00007610ffaf7816 */ /* 0x000fe200000000af */
[----:B------:R0:W-:Y:S01]  /*5ca0*/  STS.U16 [R15+UR9+0x10a00], R80 ;  /* 0x010a00500f007988 */ /* 0x0001e20008000409 */
[----:B------:R-:W-:Y:S02]  /*5cb0*/  PRMT R177, RZ, 0x7610, R177 ;  /* 0x00007610ffb17816 */ /* 0x000fe400000000b1 */
[----:B------:R-:W-:Y:S01]  /*5cc0*/  PRMT R179, RZ, 0x7610, R179 ;  /* 0x00007610ffb37816 */ /* 0x000fe200000000b3 */
[----:B------:R-:W5:Y:S01]  /*5cd0*/  @P0 LDG.E.U16 R188, desc[UR18][R54.64] ;  /* 0x0000001236bc0981 */ /* 0x000f62000c1e1500 */
[----:B------:R-:W-:Y:S02]  /*5ce0*/  PRMT R181, RZ, 0x7610, R181 ;  /* 0x00007610ffb57816 */ /* 0x000fe400000000b5 */
[----:B------:R-:W-:Y:S01]  /*5cf0*/  PRMT R183, RZ, 0x7610, R183 ;  /* 0x00007610ffb77816 */ /* 0x000fe200000000b7 */
[----:B------:R-:W5:Y:S01]  /*5d00*/  @P0 LDG.E.U16 R178, desc[UR18][R78.64] ;  /* 0x000000124eb20981 */ /* 0x000f62000c1e1500 */
[----:B------:R-:W-:-:S02]  /*5d10*/  PRMT R185, RZ, 0x7610, R185 ;  /* 0x00007610ffb97816 */ /* 0x000fc400000000b9 */
[----:B------:R-:W-:Y:S01]  /*5d20*/  PRMT R187, RZ, 0x7610, R187 ;  /* 0x00007610ffbb7816 */ /* 0x000fe200000000bb */
[----:B------:R-:W5:Y:S01]  /*5d30*/  @P0 LDG.E.U16 R193, desc[UR18][R40.64] ;  /* 0x0000001228c10981 */ /* 0x000f62000c1e1500 */
[----:B------:R-:W-:Y:S02]  /*5d40*/  PRMT R189, RZ, 0x7610, R189 ;  /* 0x00007610ffbd7816 */ /* 0x000fe400000000bd */
[----:B------:R-:W-:Y:S01]  /*5d50*/  PRMT R182, RZ, 0x7610, R182 ;  /* 0x00007610ffb67816 */ /* 0x000fe200000000b6 */
[----:B------:R-:W5:Y:S01]  /*5d60*/  @P0 LDG.E.U16 R195, desc[UR18][R42.64] ;  /* 0x000000122ac30981 */ /* 0x000f62000c1e1500 */
[----:B0-----:R-:W-:Y:S02]  /*5d70*/  PRMT R24, RZ, 0x7610, R24 ;  /* 0x00007610ff187816 */ /* 0x001fe40000000018 */
        /* <DEDUP_REMOVED lines=8> */
[----:B------:R-:W-:Y:S02]  /*5e00*/  PRMT R80, RZ, 0x7610, R80 ;  /* 0x00007610ff507816 */ /* 0x000fe40000000050 */
[----:B------:R-:W-:Y:S01]  /*5e10*/  PRMT R200, RZ, 0x7610, R200 ;  /* 0x00007610ffc87816 */ /* 0x000fe200000000c8 */
[----:B------:R-:W5:Y:S01]  /*5e20*/  @P0 LDG.E.U16 R175, desc[UR18][R60.64] ;  /* 0x000000123caf0981 */ /* 0x000f62000c1e1500 */
[----:B------:R-:W-:-:S03]  /*5e30*/  PRMT R198, RZ, 0x7610, R198 ;  /* 0x00007610ffc67816 */ /* 0x000fc600000000c6 */
[----:B------:R-:W5:Y:S04]  /*5e40*/  @P0 LDG.E.U16 R177, desc[UR18][R62.64] ;  /* 0x000000123eb10981 */ /* 0x000f68000c1e1500 */
        /* <DEDUP_REMOVED lines=11> */
[----:B------:R-:W5:Y:S01]  /*5f00*/  @P0 LDG.E.U16 R252, desc[UR18][R222.64] ;  /* 0x00000012defc0981 */ /* 0x000f62000c1e1500 */
[----:B------:R-:W-:-:S03]  /*5f10*/  PRMT R192, RZ, 0x7610, R192 ;  /* 0x00007610ffc07816 */ /* 0x000fc600000000c0 */
[----:B------:R-:W5:Y:S01]  /*5f20*/  @P0 LDG.E.U16 R82, desc[UR18][R100.64] ;  /* 0x0000001264520981 */ /* 0x000f62000c1e1500 */
[----:B------:R-:W-:-:S03]  /*5f30*/  PRMT R194, RZ, 0x7610, R194 ;  /* 0x00007610ffc27816 */ /* 0x000fc600000000c2 */
[----:B------:R-:W5:Y:S01]  /*5f40*/  @P0 LDG.E.U16 R80, desc[UR18][R98.64] ;  /* 0x0000001262500981 */ /* 0x000f62000c1e1500 */
[----:B------:R-:W-:Y:S02]  /*5f50*/  PRMT R190, RZ, 0x7610, R190 ;  /* 0x00007610ffbe7816 */ /* 0x000fe400000000be */
[----:B------:R-:W-:Y:S01]  /*5f60*/  PRMT R204, RZ, 0x7610, R204 ;  /* 0x00007610ffcc7816 */ /* 0x000fe200000000cc */
[----:B------:R-:W5:Y:S01]  /*5f70*/  @P0 LDG.E.U16 R200, desc[UR18][R114.64] ;  /* 0x0000001272c80981 */ /* 0x000f62000c1e1500 */
[----:B------:R-:W-:-:S03]  /*5f80*/  PRMT R202, RZ, 0x7610, R202 ;  /* 0x00007610ffca7816 */ /* 0x000fc600000000ca */
[----:B------:R-:W5:Y:S01]  /*5f90*/  @P0 LDG.E.U16 R198, desc[UR18][R112.64] ;  /* 0x0000001270c60981 */ /* 0x000f62000c1e1500 */
[----:B------:R-:W-:Y:S02]  /*5fa0*/  PRMT R196, RZ, 0x7610, R196 ;  /* 0x00007610ffc47816 */ /* 0x000fe400000000c4 */
[----:B------:R-:W-:Y:S01]  /*5fb0*/  PRMT R208, RZ, 0x7610, R208 ;  /* 0x00007610ffd07816 */ /* 0x000fe200000000d0 */
[----:B------:R-:W5:Y:S01]  /*5fc0*/  @P0 LDG.E.U16 R192, desc[UR18][R106.64] ;  /* 0x000000126ac00981 */ /* 0x000f62000c1e1500 */
[----:B------:R-:W-:-:S03]  /*5fd0*/  PRMT R206, RZ, 0x7610, R206 ;  /* 0x00007610ffce7816 */ /* 0x000fc600000000ce */
[----:B------:R-:W5:Y:S04]  /*5fe0*/  @P0 LDG.E.U16 R194, desc[UR18][R108.64] ;  /* 0x000000126cc20981 */ /* 0x000f68000c1e1500 */
[----:B------:R-:W5:Y:S04]  /*5ff0*/  @P0 LDG.E.U16 R190, desc[UR18][R104.64] ;  /* 0x0000001268be0981 */ /* 0x000f68000c1e1500 */
[----:B------:R-:W5:Y:S01]  /*6000*/  @P0 LDG.E.U16 R204, desc[UR18][R118.64] ;  /* 0x0000001276cc0981 */ /* 0x000f62000c1e1500 */
[----:B------:R-:W-:-:S03]  /*6010*/  PRMT R212, RZ, 0x7610, R212 ;  /* 0x00007610ffd47816 */ /* 0x000fc600000000d4 */
[----:B------:R-:W5:Y:S01]  /*6020*/  @P0 LDG.E.U16 R202, desc[UR18][R116.64] ;  /* 0x0000001274ca0981 */ /* 0x000f62000c1e1500 */
[----:B------:R-:W-:-:S03]  /*6030*/  PRMT R210, RZ, 0x7610, R210 ;  /* 0x00007610ffd27816 */ /* 0x000fc600000000d2 */
[----:B------:R-:W5:Y:S04]  /*6040*/  @P0 LDG.E.U16 R196, desc[UR18][R110.64] ;  /* 0x000000126ec40981 */ /* 0x000f68000c1e1500 */
[----:B------:R-:W5:Y:S01]  /*6050*/  @P0 LDG.E.U16 R208, desc[UR18][R122.64] ;  /* 0x000000127ad00981 */ /* 0x000f62000c1e1500 */
[----:B------:R-:W-:-:S03]  /*6060*/  PRMT R216, RZ, 0x7610, R216 ;  /* 0x00007610ffd87816 */ /* 0x000fc600000000d8 */
[----:B------:R-:W5:Y:S04]  /*6070*/  @P0 LDG.E.U16 R206, desc[UR18][R120.64] ;  /* 0x0000001278ce0981 */ /* 0x000f68000c1e1500 */
[----:B------:R0:W-:Y:S04]  /*6080*/  STS.U16 [R15+UR9+0x11e00], R84 ;  /* 0x011e00540f007988 */ /* 0x0001e80008000409 */
[----:B------:R-:W5:Y:S04]  /*6090*/  @P0 LDG.E.U16 R212, desc[UR18][R126.64] ;  /* 0x000000127ed40981 */ /* 0x000f68000c1e1500 */
[----:B------:R-:W5:Y:S01]  /*60a0*/  @P0 LDG.E.U16 R210, desc[UR18][R124.64] ;  /* 0x000000127cd20981 */ /* 0x000f62000c1e1500 */
[----:B0-----:R-:W-:-:S03]  /*60b0*/  PRMT R84, RZ, 0x7610, R84 ;  /* 0x00007610ff547816 */ /* 0x001fc60000000054 */
        /* <DEDUP_REMOVED lines=10> */
[----:B------:R-:W-:Y:S02]  /*6160*/  LOP3.LUT R16, R6, 0x60, RZ, 0x3c, !PT ;  /* 0x0000006006107812 */ /* 0x000fe400078e3cff */
[----:B------:R-:W-:Y:S01]  /*6170*/  PRMT R240, RZ, 0x7610, R240 ;  /* 0x00007610fff07816 */ /* 0x000fe200000000f0 */
[----:B------:R0:W-:Y:S01]  /*6180*/  STS.U16 [R15+UR9+0x11200], R26 ;  /* 0x0112001a0f007988 */ /* 0x0001e20008000409 */
[----:B------:R-:W-:-:S03]  /*6190*/  PRMT R242, RZ, 0x7610, R242 ;  /* 0x00007610fff27816 */ /* 0x000fc600000000f2 */
[----:B------:R-:W-:Y:S01]  /*61a0*/  STS.U16 [R16+UR9+0x10700], R205 ;  /* 0x010700cd10007988 */ /* 0x000fe20008000409 */
[----:B------:R-:W-:-:S03]  /*61b0*/  PRMT R244, RZ, 0x7610, R244 ;  /* 0x00007610fff47816 */ /* 0x000fc600000000f4 */
[----:B------:R-:W-:Y:S01]  /*61c0*/  STS.U16 [R16+UR9+0x10b00], R207 ;  /* 0x010b00cf10007988 */ /* 0x000fe20008000409 */
[----:B------:R-:W-:-:S03]  /*61d0*/  PRMT R246, RZ, 0x7610, R246 ;  /* 0x00007610fff67816 */ /* 0x000fc600000000f6 */
[----:B------:R-:W-:Y:S01]  /*61e0*/  STS.U16 [R16+UR9+0x10f00], R209 ;  /* 0x010f00d110007988 */ /* 0x000fe20008000409 */
[----:B0-----:R-:W-:-:S03]  /*61f0*/  PRMT R26, RZ, 0x7610, R26 ;  /* 0x00007610ff1a7816 */ /* 0x001fc6000000001a */
[----:B------:R-:W-:Y:S01]  /*6200*/  STS.U16 [R16+UR9+0x11300], R211 ;  /* 0x011300d310007988 */ /* 0x000fe20008000409 */
[----:B------:R-:W-:-:S03]  /*6210*/  PRMT R224, RZ, 0x7610, R224 ;  /* 0x00007610ffe07816 */ /* 0x000fc600000000e0 */
[----:B------:R-:W-:Y:S01]  /*6220*/  STS.U16 [R16+UR9+0x11700], R213 ;  /* 0x011700d510007988 */ /* 0x000fe20008000409 */
[----:B------:R-:W-:-:S03]  /*6230*/  PRMT R226, RZ, 0x7610, R226 ;  /* 0x00007610ffe27816 */ /* 0x000fc600000000e2 */
[----:B------:R-:W-:Y:S04]  /*6240*/  STS.U16 [R16+UR9+0x11b00], R215 ;  /* 0x011b00d710007988 */ /* 0x000fe80008000409 */
[----:B------:R-:W-:Y:S04]  /*6250*/  STS.U16 [R16+UR9+0x11f00], R217 ;  /* 0x011f00d910007988 */ /* 0x000fe80008000409 */
[----:B------:R-:W-:Y:S04]  /*6260*/  STS.U16 [R16+UR9+0x10300], R219 ;  /* 0x010300db10007988 */ /* 0x000fe80008000409 */
[----:B------:R0:W-:Y:S04]  /*6270*/  STS.U16 [R5+UR9], R228 ;  /* 0x000000e405007988 */ /* 0x0001e80008000409 */
[----:B------:R1:W-:Y:S04]  /*6280*/  STS.U16 [R5+UR9+0x400], R230 ;  /* 0x000400e605007988 */ /* 0x0003e80008000409 */
[----:B------:R1:W-:Y:S01]  /*6290*/  STS.U16 [R5+UR9+0x800], R232 ;  /* 0x000800e805007988 */ /* 0x0003e20008000409 */
[----:B0-----:R-:W-:-:S03]  /*62a0*/  PRMT R228, RZ, 0x7610, R228 ;  /* 0x00007610ffe47816 */ /* 0x001fc600000000e4 */
[----:B------:R0:W-:Y:S01]  /*62b0*/  STS.U16 [R5+UR9+0xc00], R234 ;  /* 0x000c00ea05007988 */ /* 0x0001e20008000409 */
[----:B-1----:R-:W-:-:S03]  /*62c0*/  PRMT R230, RZ, 0x7610, R230 ;  /* 0x00007610ffe67816 */ /* 0x002fc600000000e6 */
[----:B------:R1:W-:Y:S01]  /*62d0*/  STS.U16 [R5+UR9+0x1000], R236 ;  /* 0x001000ec05007988 */ /* 0x0003e20008000409 */
[----:B------:R-:W-:-:S03]  /*62e0*/  PRMT R232, RZ, 0x7610, R232 ;  /* 0x00007610ffe87816 */ /* 0x000fc600000000e8 */
[----:B------:R-:W5:Y:S01]  /*62f0*/  @P0 LDG.E.U16 R240, desc[UR18][R140.64] ;  /* 0x000000128cf00981 */ /* 0x000f62000c1e1500 */
[----:B0-----:R-:W-:-:S03]  /*6300*/  PRMT R234, RZ, 0x7610, R234 ;  /* 0x00007610ffea7816 */ /* 0x001fc600000000ea */
[----:B------:R-:W5:Y:S01]  /*6310*/  @P0 LDG.E.U16 R242, desc[UR18][R142.64] ;  /* 0x000000128ef20981 */ /* 0x000f62000c1e1500 */
[----:B-1----:R-:W-:-:S03]  /*6320*/  PRMT R236, RZ, 0x7610, R236 ;  /* 0x00007610ffec7816 */ /* 0x002fc600000000ec */
        /* <DEDUP_REMOVED lines=10> */
[----:B---3--:R0:W-:Y:S04]  /*63d0*/  STS.U16 [R5+UR9+0x2000], R28 ;  /* 0x0020001c05007988 */ /* 0x0081e80008000409 */
[----:B--2---:R1:W-:Y:S01]  /*63e0*/  STS.U16 [R5+UR9+0x2400], R174 ;  /* 0x002400ae05007988 */ /* 0x0043e20008000409 */
[----:B0-----:R-:W-:-:S03]  /*63f0*/  SHF.R.S32.HI R28, RZ, 0x1f, R87 ;  /* 0x0000001fff1c7819 */ /* 0x001fc60000011457 */
[----:B----4-:R0:W-:Y:S01]  /*6400*/  STS.U16 [R5+UR9+0x2800], R176 ;  /* 0x002800b005007988 */ /* 0x0101e20008000409 */
[----:B------:R-:W-:-:S03]  /*6410*/  SHF.L.U64.HI R87, R87, 0x1, R28 ;  /* 0x0000000157577819 */ /* 0x000fc6000001021c */
[----:B-----5:R2:W-:Y:S01]  /*6420*/  STS.U16 [R5+UR9+0x2c00], R180 ;  /* 0x002c00b405007988 */ /* 0x0205e20008000409 */
[----:B------:R-:W-:Y:S02]  /*6430*/  SHF.R.S32.HI R28, RZ, 0x1f, R29 ;  /* 0x0000001fff1c7819 */ /* 0x000fe4000001141d */
[-C--:B-1----:R-:W-:Y:S02]  /*6440*/  LEA R174, P2, R29, R86.reuse, 0x1 ;  /* 0x000000561dae7211 */ /* 0x082fe400078408ff */
[----:B0-----:R-:W-:Y:S02]  /*6450*/  LEA R176, P3, R83, R86, 0x1 ;  /* 0x0000005653b07211 */ /* 0x001fe400078608ff */
[----:B--2---:R-:W-:Y:S01]  /*6460*/  SHF.R.S32.HI R180, RZ, 0x1f, R83 ;  /* 0x0000001fffb47819 */ /* 0x004fe20000011453 */
[----:B------:R0:W-:Y:S01]  /*6470*/  STS.U16 [R5+UR9+0x5c00], R18 ;  /* 0x005c001205007988 */ /* 0x0001e20008000409 */
[-C--:B------:R-:W-:Y:S02]  /*6480*/  LEA.HI.X R29, R29, R87.reuse, R28, 0x1, P2 ;  /* 0x000000571d1d7211 */ /* 0x080fe400010f0c1c */
[----:B------:R-:W-:-:S02]  /*6490*/  LEA.HI.X R28, R83, R87, R180, 0x1, P3 ;  /* 0x00000057531c7211 */ /* 0x000fc400018f0cb4 */
[----:B------:R-:W-:Y:S01]  /*64a0*/  LEA R180, P3, R17, R86, 0x1 ;  /* 0x0000005611b47211 */ /* 0x000fe200078608ff */
[----:B------:R1:W-:Y:S01]  /*64b0*/  STS.U16 [R5+UR9+0x6800], R184 ;  /* 0x006800b805007988 */ /* 0x0003e20008000409 */
[----:B0-----:R-:W-:-:S04]  /*64c0*/  SHF.R.S32.HI R18, RZ, 0x1f, R17 ;  /* 0x0000001fff127819 */ /* 0x001fc80000011411 */
[-C--:B------:R-:W-:Y:S02]  /*64d0*/  LEA.HI.X R18, R17, R87.reuse, R18, 0x1, P3 ;  /* 0x0000005711127211 */ /* 0x080fe400018f0c12 */
[----:B------:R-:W-:Y:S02]  /*64e0*/  SHF.R.S32.HI R17, RZ, 0x1f, R21 ;  /* 0x0000001fff117819 */ /* 0x000fe40000011415 */
[C---:B-1----:R-:W-:Y:S01]  /*64f0*/  LEA R184, P3, R21.reuse, R86, 0x1 ;  /* 0x0000005615b87211 */ /* 0x042fe200078608ff */
[----:B------:R0:W-:Y:S01]  /*6500*/  STS.U16 [R5+UR9+0x3000], R188 ;  /* 0x003000bc05007988 */ /* 0x0001e20008000409 */
[----:B------:R-:W-:Y:S02]  /*6510*/  LOP3.LUT R227, R0, 0x1a, RZ, 0xfc, !PT ;  /* 0x0000001a00e37812 */ /* 0x000fe400078efcff */
[----:B------:R-:W-:Y:S01]  /*6520*/  LEA.HI.X R21, R21, R87, R17, 0x1, P3 ;  /* 0x0000005715157211 */ /* 0x000fe200018f0c11 */
[----:B------:R1:W-:Y:S01]  /*6530*/  STS.U16 [R5+UR9+0x6000], R178 ;  /* 0x006000b205007988 */ /* 0x0003e20008000409 */
[----:B------:R-:W-:-:S02]  /*6540*/  LOP3.LUT R17, R5, 0x40, RZ, 0x3c, !PT ;  /* 0x0000004005117812 */ /* 0x000fc400078e3cff */
[C---:B------:R-:W-:Y:S02]  /*6550*/  LOP3.LUT R203, R0.reuse, 0x18, RZ, 0xfc, !PT ;  /* 0x0000001800cb7812 */ /* 0x040fe400078efcff */
[----:B0-----:R-:W-:Y:S02]  /*6560*/  SHF.R.S32.HI R188, RZ, 0x1f, R27 ;  /* 0x0000001fffbc7819 */ /* 0x001fe4000001141b */
[C---:B-1----:R-:W-:Y:S01]  /*6570*/  LEA R178, P2, R27.reuse, R86, 0x1 ;  /* 0x000000561bb27211 */ /* 0x042fe200078408ff */
[----:B------:R-:W-:Y:S01]  /*6580*/  STS.U16 [R5+UR9+0x1400], R193 ;  /* 0x001400c105007988 */ /* 0x000fe20008000409 */
[----:B------:R-:W-:Y:S02]  /*6590*/  LOP3.LUT R229, R0, 0x1e, RZ, 0xfc, !PT ;  /* 0x0000001e00e57812 */ /* 0x000fe400078efcff */
[----:B------:R-:W-:Y:S01]  /*65a0*/  LEA.HI.X R27, R27, R87, R188, 0x1, P2 ;  /* 0x000000571b1b7211 */ /* 0x000fe200010f0cbc */
[----:B------:R-:W-:Y:S01]  /*65b0*/  STS.U16 [R5+UR9+0x1800], R195 ;  /* 0x001800c305007988 */ /* 0x000fe20008000409 */
[----:B------:R-:W-:-:S03]  /*65c0*/  SHF.R.S32.HI R188, RZ, 0x1f, R19 ;  /* 0x0000001fffbc7819 */ /* 0x000fc60000011413 */
[----:B------:R-:W-:Y:S01]  /*65d0*/  STS.U16 [R5+UR9+0x1c00], R197 ;  /* 0x001c00c505007988 */ /* 0x000fe20008000409 */
[----:B------:R-:W-:-:S03]  /*65e0*/  LOP3.LUT R231, R0, 0x1c, RZ, 0xfc, !PT ;  /* 0x0000001c00e77812 */ /* 0x000fc600078efcff */
[----:B------:R-:W-:Y:S04]  /*65f0*/  STS.U16 [R5+UR9+0x3400], R85 ;  /* 0x0034005505007988 */ /* 0x000fe80008000409 */
        /* <DEDUP_REMOVED lines=9> */
[----:B------:R0:W-:Y:S04]  /*6690*/  STS.U16 [R5+UR9+0x6400], R182 ;  /* 0x006400b605007988 */ /* 0x0001e80008000409 */
[----:B------:R-:W-:Y:S04]  /*66a0*/  STS.U16 [R5+UR9+0x6c00], R24 ;  /* 0x006c001805007988 */ /* 0x000fe80008000409 */
[----:B------:R-:W-:Y:S01]  /*66b0*/  STS.U16 [R5+UR9+0x7000], R186 ;  /* 0x007000ba05007988 */ /* 0x000fe20008000409 */
[----:B0-----:R-:W-:-:S03]  /*66c0*/  LEA R182, P2, R19, R86, 0x1 ;  /* 0x0000005613b67211 */ /* 0x001fc600078408ff */
[----:B------:R-:W-:Y:S04]  /*66d0*/  STS.U16 [R5+UR9+0x7400], R248 ;  /* 0x007400f805007988 */ /* 0x000fe80008000409 */
[----:B------:R-:W-:Y:S04]  /*66e0*/  STS.U16 [R5+UR9+0x7800], R250 ;  /* 0x007800fa05007988 */ /* 0x000fe80008000409 */
[----:B------:R-:W-:Y:S04]  /*66f0*/  STS.U16 [R5+UR9+0x7c00], R252 ;  /* 0x007c00fc05007988 */ /* 0x000fe80008000409 */
[----:B------:R0:W-:Y:S01]  /*6700*/  STS.U16 [R17+UR9+0x600], R82 ;  /* 0x0006005211007988 */ /* 0x0001e20008000409 */
[----:B------:R-:W-:-:S03]  /*6710*/  LEA.HI.X R19, R19, R87, R188, 0x1, P2 ;  /* 0x0000005713137211 */ /* 0x000fc600010f0cbc */
[----:B------:R1:W-:Y:S01]  /*6720*/  STS.U16 [R17+UR9+0x200], R80 ;  /* 0x0002005011007988 */ /* 0x0003e20008000409 */
[----:B------:R-:W-:Y:S01]  /*6730*/  ISETP.NE.U32.AND P0, PT, R191, RZ, PT ;  /* 0x000000ffbf00720c */ /* 0x000fe20003f05070 */
[-C--:B0-----:R-:W-:Y:S01]  /*6740*/  IMAD R82, R227, R22.reuse, RZ ;  /* 0x00000016e3527224 */ /* 0x081fe200078e02ff */
[----:B------:R-:W-:Y:S01]  /*6750*/  SHF.R.S32.HI R24, RZ, 0x1f, R81 ;  /* 0x0000001fff187819 */ /* 0x000fe20000011451 */
[----:B-1----:R-:W-:Y:S01]  /*6760*/  IMAD R80, R203, R22, RZ ;  /* 0x00000016cb507224 */ /* 0x002fe200078e02ff */
[----:B------:R-:W-:Y:S01]  /*6770*/  SHF.R.S32.HI R83, RZ, 0x1f, R25 ;  /* 0x0000001fff537819 */ /* 0x000fe20000011419 */
[----:B------:R0:W-:Y:S01]  /*6780*/  STS.U16 [R17+UR9+0x2200], R200 ;  /* 0x002200c811007988 */ /* 0x0001e20008000409 */
[-C--:B------:R-:W-:Y:S01]  /*6790*/  LEA R186, P2, R81, R86.reuse, 0x1 ;  /* 0x0000005651ba7211 */ /* 0x080fe200078408ff */
[----:B------:R-:W-:Y:S01]  /*67a0*/  IMAD.SHL.U32 R193, R82, 0x2, RZ ;  /* 0x0000000252c17824 */ /* 0x000fe200078e00ff */
[----:B------:R-:W-:Y:S01]  /*67b0*/  LEA R188, P3, R25, R86, 0x1 ;  /* 0x0000005619bc7211 */ /* 0x000fe200078608ff */
[----:B------:R1:W-:Y:S01]  /*67c0*/  STS.U16 [R17+UR9+0x1e00], R198 ;  /* 0x001e00c611007988 */ /* 0x0003e20008000409 */
[----:B------:R-:W-:Y:S01]  /*67d0*/  IMAD.SHL.U32 R191, R80, 0x2, RZ ;  /* 0x0000000250bf7824 */ /* 0x000fe200078e00ff */
[-C--:B------:R-:W-:Y:S01]  /*67e0*/  LEA.HI.X R24, R81, R87.reuse, R24, 0x1, P2 ;  /* 0x0000005751187211 */ /* 0x080fe200010f0c18 */
[----:B------:R-:W-:Y:S01]  /*67f0*/  IMAD.HI R82, R82, 0x2, RZ ;  /* 0x0000000252527827 */ /* 0x000fe200078e02ff */
[----:B------:R-:W-:-:S03]  /*6800*/  LEA.HI.X R25, R25, R87, R83, 0x1, P3 ;  /* 0x0000005719197211 */ /* 0x000fc600018f0c53 */
[-C--:B0-----:R-:W-:Y:S01]  /*6810*/  IMAD R200, R229, R22.reuse, RZ ;  /* 0x00000016e5c87224 */ /* 0x081fe200078e02ff */
[----:B------:R0:W-:Y:S01]  /*6820*/  STS.U16 [R17+UR9+0x1200], R192 ;  /* 0x001200c011007988 */ /* 0x0001e20008000409 */
[----:B-1----:R-:W-:-:S03]  /*6830*/  IMAD R198, R231, R22, RZ ;  /* 0x00000016e7c67224 */ /* 0x002fc600078e02ff */
[----:B------:R1:W-:Y:S01]  /*6840*/  STS.U16 [R17+UR9+0x1600], R194 ;  /* 0x001600c211007988 */ /* 0x0003e20008000409 */
[----:B------:R-:W-:Y:S02]  /*6850*/  IMAD.SHL.U32 R197, R200, 0x2, RZ ;  /* 0x00000002c8c57824 */ /* 0x000fe400078e00ff */
[----:B------:R-:W-:Y:S01]  /*6860*/  IMAD.SHL.U32 R195, R198, 0x2, RZ ;  /* 0x00000002c6c37824 */ /* 0x000fe200078e00ff */
[----:B------:R2:W-:Y:S01]  /*6870*/  STS.U16 [R17+UR9+0xe00], R190 ;  /* 0x000e00be11007988 */ /* 0x0005e20008000409 */
[----:B0-----:R-:W-:-:S03]  /*6880*/  IADD3 R192, P2, P3, R193, UR20, R86 ;  /* 0x00000014c1c07c10 */ /* 0x001fc6000fb5e056 */
[----:B------:R0:W-:Y:S01]  /*6890*/  STS.U16 [R17+UR9+0x2a00], R204 ;  /* 0x002a00cc11007988 */ /* 0x0001e20008000409 */
[----:B-1----:R-:W-:-:S03]  /*68a0*/  IMAD.HI R194, R80, 0x2, RZ ;  /* 0x0000000250c27827 */ /* 0x002fc600078e02ff */
[----:B------:R1:W-:Y:S01]  /*68b0*/  STS.U16 [R17+UR9+0x2600], R202 ;  /* 0x002600ca11007988 */ /* 0x0003e20008000409 */
[----:B--2---:R-:W-:Y:S01]  /*68c0*/  IADD3 R190, P4, P5, R191, UR20, R86 ;  /* 0x00000014bfbe7c10 */ /* 0x004fe2000fd9e056 */
[----:B------:R-:W-:Y:S02]  /*68d0*/  IMAD.HI R200, R200, 0x2, RZ ;  /* 0x00000002c8c87827 */ /* 0x000fe400078e02ff */
[----:B------:R2:W-:Y:S02]  /*68e0*/  STS.U16 [R17+UR9+0x1a00], R196 ;  /* 0x001a00c411007988 */ /* 0x0005e40008000409 */
[-C--:B0-----:R-:W-:Y:S01]  /*68f0*/  IMAD R204, R249, R22.reuse, RZ ;  /* 0x00000016f9cc7224 */ /* 0x081fe200078e02ff */
[--C-:B------:R-:W-:Y:S01]  /*6900*/  IADD3.X R193, PT, PT, R82, UR21, R87.reuse, P2, P3 ;  /* 0x0000001552c17c10 */ /* 0x100fe200097e6457 */
[----:B-1----:R-:W-:Y:S01]  /*6910*/  IMAD R202, R251, R22, RZ ;  /* 0x00000016fbca7224 */ /* 0x002fe200078e02ff */
[----:B------:R0:W-:Y:S01]  /*6920*/  STS.U16 [R17+UR9+0x3200], R208 ;  /* 0x003200d011007988 */ /* 0x0001e20008000409 */
[----:B------:R-:W-:Y:S01]  /*6930*/  IMAD.HI R198, R198, 0x2, RZ ;  /* 0x00000002c6c67827 */ /* 0x000fe200078e02ff */
[----:B------:R-:W-:-:S02]  /*6940*/  IADD3.X R191, PT, PT, R194, UR21, R87, P4, P5 ;  /* 0x00000015c2bf7c10 */ /* 0x000fc4000a7ea457 */
[--C-:B--2---:R-:W-:Y:S01]  /*6950*/  IADD3 R196, P2, P3, R197, UR20, R86.reuse ;  /* 0x00000014c5c47c10 */ /* 0x104fe2000fb5e056 */
[----:B------:R-:W-:Y:S01]  /*6960*/  IMAD.SHL.U32 R201, R204, 0x2, RZ ;  /* 0x00000002ccc97824 */ /* 0x000fe200078e00ff */
[----:B------:R1:W-:Y:S01]  /*6970*/  STS.U16 [R17+UR9+0x2e00], R206 ;  /* 0x002e00ce11007988 */ /* 0x0003e20008000409 */
[----:B------:R-:W-:Y:S01]  /*6980*/  IMAD.SHL.U32 R199, R202, 0x2, RZ ;  /* 0x00000002cac77824 */ /* 0x000fe200078e00ff */
[--C-:B------:R-:W-:Y:S01]  /*6990*/  IADD3 R194, P4, P5, R195, UR20, R86.reuse ;  /* 0x00000014c3c27c10 */ /* 0x100fe2000fd9e056 */
[-C--:B0-----:R-:W-:Y:S01]  /*69a0*/  IMAD R208, R245, R22.reuse, RZ ;  /* 0x00000016f5d07224 */ /* 0x081fe200078e02ff */
[--C-:B------:R-:W-:Y:S01]  /*69b0*/  IADD3.X R197, PT, PT, R200, UR21, R87.reuse, P2, P3 ;  /* 0x00000015c8c57c10 */ /* 0x100fe200097e6457 */
[----:B------:R-:W-:Y:S01]  /*69c0*/  IMAD.HI R204, R204, 0x2, RZ ;  /* 0x00000002cccc7827 */ /* 0x000fe200078e02ff */
[----:B------:R0:W-:Y:S03]  /*69d0*/  STS.U16 [R17+UR9+0x3a00], R212 ;  /* 0x003a00d411007988 */ /* 0x0001e60008000409 */
[----:B-1----:R-:W-:Y:S01]  /*69e0*/  IMAD R206, R247, R22, RZ ;  /* 0x00000016f7ce7224 */ /* 0x002fe200078e02ff */
[----:B------:R-:W-:Y:S01]  /*69f0*/  IADD3.X R195, PT, PT, R198, UR21, R87, P4, P5 ;  /* 0x00000015c6c37c10 */ /* 0x000fe2000a7ea457 */
[----:B------:R-:W-:Y:S01]  /*6a00*/  IMAD.HI R202, R202, 0x2, RZ ;  /* 0x00000002caca7827 */ /* 0x000fe200078e02ff */
[--C-:B------:R-:W-:Y:S01]  /*6a10*/  IADD3 R200, P2, P3, R201, UR20, R86.reuse ;  /* 0x00000014c9c87c10 */ /* 0x100fe2000fb5e056 */
[----:B------:R1:W-:Y:S01]  /*6a20*/  STS.U16 [R17+UR9+0x3600], R210 ;  /* 0x003600d211007988 */ /* 0x0003e20008000409 */
[----:B------:R-:W-:Y:S01]  /*6a30*/  IADD3 R198, P4, P5, R199, UR20, R86 ;  /* 0x00000014c7c67c10 */ /* 0x000fe2000fd9e056 */
[----:B------:R-:W-:-:S02]  /*6a40*/  IMAD.SHL.U32 R205, R208, 0x2, RZ ;  /* 0x00000002d0cd7824 */ /* 0x000fc400078e00ff */
[-C--:B0-----:R-:W-:Y:S02]  /*6a50*/  IMAD R212, R241, R22.reuse, RZ ;  /* 0x00000016f1d47224 */ /* 0x081fe400078e02ff */
[----:B------:R-:W-:Y:S01]  /*6a60*/  IMAD.SHL.U32 R203, R206, 0x2, RZ ;  /* 0x00000002cecb7824 */ /* 0x000fe200078e00ff */
        /* <DEDUP_REMOVED lines=11> */
[-C--:B------:R-:W-:Y:S02]  /*6b20*/  IMAD R81, R235, R22.reuse, RZ ;  /* 0x00000016eb517224 */ /* 0x080fe400078e02ff */
[----:B------:R-:W-:Y:S02]  /*6b30*/  IMAD.SHL.U32 R207, R210, 0x2, RZ ;  /* 0x00000002d2cf7824 */ /* 0x000fe400078e00ff */
[----:B-1----:R-:W-:Y:S01]  /*6b40*/  IMAD R84, R239, R22, RZ ;  /* 0x00000016ef547224 */ /* 0x002fe200078e02ff */
[--C-:B------:R-:W-:Y:S01]  /*6b50*/  IADD3.X R205, PT, PT, R208, UR21, R87.reuse, P2, P3 ;  /* 0x00000015d0cd7c10 */ /* 0x100fe200097e6457 */
[----:B------:R-:W-:Y:S01]  /*6b60*/  IMAD.HI R212, R212, 0x2, RZ ;  /* 0x00000002d4d47827 */ /* 0x000fe200078e02ff */
[----:B------:R-:W-:Y:S02]  /*6b70*/  IADD3.X R203, PT, PT, R206, UR21, R87, P4, P5 ;  /* 0x00000015cecb7c10 */ /* 0x000fe4000a7ea457 */
[--C-:B------:R-:W-:Y:S01]  /*6b80*/  IADD3 R208, P2, P3, R209, UR20, R86.reuse ;  /* 0x00000014d1d07c10 */ /* 0x100fe2000fb5e056 */
[----:B------:R-:W-:Y:S01]  /*6b90*/  IMAD.HI R210, R210, 0x2, RZ ;  /* 0x00000002d2d27827 */ /* 0x000fe200078e02ff */
[----:B------:R-:W-:-:S03]  /*6ba0*/  IADD3 R206, P4, P5, R207, UR20, R86 ;  /* 0x00000014cfce7c10 */ /* 0x000fc6000fd9e056 */
[----:B------:R-:W-:Y:S02]  /*6bb0*/  IMAD.SHL.U32 R213, R216, 0x2, RZ ;  /* 0x00000002d8d57824 */ /* 0x000fe400078e00ff */
[C---:B------:R-:W-:Y:S02]  /*6bc0*/  IMAD.SHL.U32 R215, R81.reuse, 0x2, RZ ;  /* 0x0000000251d77824 */ /* 0x040fe400078e00ff */
[----:B------:R-:W-:Y:S01]  /*6bd0*/  IMAD.HI R80, R81, 0x2, RZ ;  /* 0x0000000251507827 */ /* 0x000fe200078e02ff */
[----:B------:R-:W-:-:S03]  /*6be0*/  IADD3.X R209, PT, PT, R212, UR21, R87, P2, P3 ;  /* 0x00000015d4d17c10 */ /* 0x000fc600097e6457 */
[----:B------:R-:W-:Y:S02]  /*6bf0*/  IMAD.SHL.U32 R211, R84, 0x2, RZ ;  /* 0x0000000254d37824 */ /* 0x000fe400078e00ff */
[----:B------:R-:W-:Y:S01]  /*6c00*/  IMAD R81, R233, R22, RZ ;  /* 0x00000016e9517224 */ /* 0x000fe200078e02ff */
[----:B------:R0:W-:Y:S01]  /*6c10*/  STS.U16 [R17+UR9+0x4a00], R220 ;  /* 0x004a00dc11007988 */ /* 0x0001e20008000409 */
[----:B------:R-:W-:Y:S01]  /*6c20*/  IMAD.HI R216, R216, 0x2, RZ ;  /* 0x00000002d8d87827 */ /* 0x000fe200078e02ff */
[----:B------:R-:W-:Y:S02]  /*6c30*/  IADD3.X R207, PT, PT, R210, UR21, R87, P4, P5 ;  /* 0x00000015d2cf7c10 */ /* 0x000fe4000a7ea457 */
[--C-:B------:R-:W-:Y:S01]  /*6c40*/  IADD3 R212, P2, P3, R213, UR20, R86.reuse ;  /* 0x00000014d5d47c10 */ /* 0x100fe2000fb5e056 */
[----:B------:R-:W-:Y:S01]  /*6c50*/  IMAD.HI R84, R84, 0x2, RZ ;  /* 0x0000000254547827 */ /* 0x000fe200078e02ff */
[----:B------:R1:W-:Y:S01]  /*6c60*/  STS.U16 [R17+UR9+0x4600], R218 ;  /* 0x004600da11007988 */ /* 0x0003e20008000409 */
[----:B------:R-:W-:-:S02]  /*6c70*/  IADD3 R210, P5, P4, R211, UR20, R86 ;  /* 0x00000014d3d27c10 */ /* 0x000fc4000fcbe056 */
[C---:B------:R-:W-:Y:S02]  /*6c80*/  IMAD.SHL.U32 R217, R81.reuse, 0x2, RZ ;  /* 0x0000000251d97824 */ /* 0x040fe400078e00ff */
[-C--:B0-----:R-:W-:Y:S01]  /*6c90*/  IMAD R220, R12, R22.reuse, RZ ;  /* 0x000000160cdc7224 */ /* 0x081fe200078e02ff */
[--C-:B------:R-:W-:Y:S01]  /*6ca0*/  IADD3.X R213, PT, PT, R216, UR21, R87.reuse, P2, P3 ;  /* 0x00000015d8d57c10 */ /* 0x100fe200097e6457 */
[----:B------:R-:W-:Y:S01]  /*6cb0*/  IMAD.HI R82, R81, 0x2, RZ ;  /* 0x0000000251527827 */ /* 0x000fe200078e02ff */
[----:B------:R0:W-:Y:S03]  /*6cc0*/  STS.U16 [R17+UR9+0x3e00], R214 ;  /* 0x003e00d611007988 */ /* 0x0001e60008000409 */
[-C--:B-1----:R-:W-:Y:S01]  /*6cd0*/  IMAD R218, R10, R22.reuse, RZ ;  /* 0x000000160ada7224 */ /* 0x082fe200078e02ff */
[----:B------:R1:W-:Y:S01]  /*6ce0*/  STS.U16 [R17+UR9+0x4e00], R238 ;  /* 0x004e00ee11007988 */ /* 0x0003e20008000409 */
[----:B------:R-:W-:Y:S01]  /*6cf0*/  IMAD.SHL.U32 R83, R220, 0x2, RZ ;  /* 0x00000002dc537824 */ /* 0x000fe200078e00ff */
[--C-:B------:R-:W-:Y:S01]  /*6d00*/  IADD3.X R211, PT, PT, R84, UR21, R87.reuse, P5, P4 ;  /* 0x0000001554d37c10 */ /* 0x100fe2000afe8457 */
[----:B------:R-:W-:Y:S01]  /*6d10*/  IMAD.SHL.U32 R81, R218, 0x2, RZ ;  /* 0x00000002da517824 */ /* 0x000fe200078e00ff */
[--C-:B------:R-:W-:Y:S01]  /*6d20*/  IADD3 R216, P2, P3, R217, UR20, R86.reuse ;  /* 0x00000014d9d87c10 */ /* 0x100fe2000fb5e056 */
[----:B------:R-:W-:Y:S01]  /*6d30*/  IMAD R85, R8, R22, RZ ;  /* 0x0000001608557224 */ /* 0x000fe200078e02ff */
[----:B0-----:R-:W-:Y:S01]  /*6d40*/  IADD3 R214, P5, P4, R215, UR20, R86 ;  /* 0x00000014d7d67c10 */ /* 0x001fe2000fcbe056 */
[----:B------:R-:W-:Y:S01]  /*6d50*/  IMAD.HI R220, R220, 0x2, RZ ;  /* 0x00000002dcdc7827 */ /* 0x000fe200078e02ff */
[----:B------:R-:W-:-:S03]  /*6d60*/  IADD3.X R217, PT, PT, R82, UR21, R87, P2, P3 ;  /* 0x0000001552d97c10 */ /* 0x000fc600097e6457 */
[----:B-1----:R-:W-:Y:S01]  /*6d70*/  IMAD R238, R9, R22, RZ ;  /* 0x0000001609ee7224 */ /* 0x002fe200078e02ff */
[--C-:B------:R-:W-:Y:S01]  /*6d80*/  IADD3.X R215, PT, PT, R80, UR21, R87.reuse, P5, P4 ;  /* 0x0000001550d77c10 */ /* 0x100fe2000afe8457 */
[----:B------:R-:W-:Y:S01]  /*6d90*/  IMAD.HI R218, R218, 0x2, RZ ;  /* 0x00000002dada7827 */ /* 0x000fe200078e02ff */
[--C-:B------:R-:W-:Y:S02]  /*6da0*/  IADD3 R82, P2, P3, R83, UR20, R86.reuse ;  /* 0x0000001453527c10 */ /* 0x100fe4000fb5e056 */
[----:B------:R-:W-:Y:S01]  /*6db0*/  IADD3 R80, P5, P4, R81, UR20, R86 ;  /* 0x0000001451507c10 */ /* 0x000fe2000fcbe056 */
[----:B------:R-:W-:Y:S02]  /*6dc0*/  IMAD.SHL.U32 R221, R238, 0x2, RZ ;  /* 0x00000002eedd7824 */ /* 0x000fe400078e00ff */
[C---:B------:R-:W-:Y:S02]  /*6dd0*/  IMAD.SHL.U32 R219, R85.reuse, 0x2, RZ ;  /* 0x0000000255db7824 */ /* 0x040fe400078e00ff */
[----:B------:R-:W-:Y:S01]  /*6de0*/  IMAD.HI R84, R85, 0x2, RZ ;  /* 0x0000000255547827 */ /* 0x000fe200078e02ff */
[----:B------:R-:W-:-:S03]  /*6df0*/  IADD3.X R83, PT, PT, R220, UR21, R87, P2, P3 ;  /* 0x00000015dc537c10 */ /* 0x000fc600097e6457 */
[-C--:B------:R-:W-:Y:S02]  /*6e00*/  IMAD R85, R11, R22.reuse, RZ ;  /* 0x000000160b557224 */ /* 0x080fe400078e02ff */
[----:B------:R-:W-:Y:S01]  /*6e10*/  IMAD R133, R13, R22, RZ ;  /* 0x000000160d857224 */ /* 0x000fe200078e02ff */
[--C-:B------:R-:W-:Y:S01]  /*6e20*/  IADD3.X R81, PT, PT, R218, UR21, R87.reuse, P5, P4 ;  /* 0x00000015da517c10 */ /* 0x100fe2000afe8457 */
[----:B------:R-:W-:Y:S01]  /*6e30*/  IMAD.HI R238, R238, 0x2, RZ ;  /* 0x00000002eeee7827 */ /* 0x000fe200078e02ff */
[--C-:B------:R-:W-:Y:S02]  /*6e40*/  IADD3 R220, P2, P3, R221, UR20, R86.reuse ;  /* 0x00000014dddc7c10 */ /* 0x100fe4000fb5e056 */
[--C-:B------:R-:W-:Y:S01]  /*6e50*/  IADD3 R218, P5, P4, R219, UR20, R86.reuse ;  /* 0x00000014dbda7c10 */ /* 0x100fe2000fcbe056 */
[----:B------:R-:W-:Y:S02]  /*6e60*/  IMAD.SHL.U32 R175, R85, 0x2, RZ ;  /* 0x0000000255af7824 */ /* 0x000fe400078e00ff */
[----:B------:R-:W-:Y:S01]  /*6e70*/  IMAD.SHL.U32 R177, R133, 0x2, RZ ;  /* 0x0000000285b17824 */ /* 0x000fe200078e00ff */
[--C-:B------:R-:W-:Y:S01]  /*6e80*/  IADD3.X R221, PT, PT, R238, UR21, R87.reuse, P2, P3 ;  /* 0x00000015eedd7c10 */ /* 0x100fe200097e6457 */
[----:B------:R0:W-:Y:S01]  /*6e90*/  STS.U16 [R17+UR9+0x5200], R240 ;  /* 0x005200f011007988 */ /* 0x0001e20008000409 */
[----:B------:R-:W-:Y:S01]  /*6ea0*/  IADD3.X R219, PT, PT, R84, UR21, R87, P5, P4 ;  /* 0x0000001554db7c10 */ /* 0x000fe2000afe8457 */
[----:B------:R-:W-:Y:S01]  /*6eb0*/  IMAD.HI R238, R85, 0x2, RZ ;  /* 0x0000000255ee7827 */ /* 0x000fe200078e02ff */
[--C-:B------:R-:W-:Y:S01]  /*6ec0*/  IADD3 R84, P5, P4, R175, UR20, R86.reuse ;  /* 0x00000014af547c10 */ /* 0x100fe2000fcbe056 */
[----:B------:R-:W-:Y:S01]  /*6ed0*/  STS.U16 [R17+UR9+0x5600], R242 ;  /* 0x005600f211007988 */ /* 0x000fe20008000409 */
[----:B------:R-:W-:-:S03]  /*6ee0*/  IADD3 R86, P2, P3, R177, UR20, R86 ;  /* 0x00000014b1567c10 */ /* 0x000fc6000fb5e056 */
[----:B------:R-:W-:Y:S01]  /*6ef0*/  STS.U16 [R17+UR9+0x5a00], R244 ;  /* 0x005a00f411007988 */ /* 0x000fe20008000409 */
[----:B0-----:R-:W-:-:S03]  /*6f00*/  IMAD.HI R240, R133, 0x2, RZ ;  /* 0x0000000285f07827 */ /* 0x001fc600078e02ff */
[----:B------:R-:W-:Y:S01]  /*6f10*/  STS.U16 [R17+UR9+0x5e00], R246 ;  /* 0x005e00f611007988 */ /* 0x000fe20008000409 */
[----:B------:R-:W-:-:S03]  /*6f20*/  IADD3.X R85, PT, PT, R238, UR21, R87, P5, P4 ;  /* 0x00000015ee557c10 */ /* 0x000fc6000afe8457 */
[----:B------:R0:W-:Y:S01]  /*6f30*/  STS.U16 [R17+UR9+0x6200], R26 ;  /* 0x0062001a11007988 */ /* 0x0001e20008000409 */
[----:B------:R-:W-:-:S03]  /*6f40*/  IADD3.X R87, PT, PT, R240, UR21, R87, P2, P3 ;  /* 0x00000015f0577c10 */ /* 0x000fc600097e6457 */
[----:B------:R1:W-:Y:S04]  /*6f50*/  STS.U16 [R17+UR9+0x6600], R224 ;  /* 0x006600e011007988 */ /* 0x0003e80008000409 */
[----:B------:R1:W-:Y:S04]  /*6f60*/  STS.U16 [R17+UR9+0x6a00], R226 ;  /* 0x006a00e211007988 */ /* 0x0003e80008000409 */
[----:B------:R1:W-:Y:S04]  /*6f70*/  STS.U16 [R17+UR9+0x6e00], R228 ;  /* 0x006e00e411007988 */ /* 0x0003e80008000409 */
[----:B------:R1:W-:Y:S04]  /*6f80*/  STS.U16 [R17+UR9+0x7200], R230 ;  /* 0x007200e611007988 */ /* 0x0003e80008000409 */
[----:B------:R1:W-:Y:S04]  /*6f90*/  STS.U16 [R17+UR9+0x7600], R232 ;  /* 0x007600e811007988 */ /* 0x0003e80008000409 */
[----:B------:R1:W-:Y:S04]  /*6fa0*/  STS.U16 [R17+UR9+0x7a00], R234 ;  /* 0x007a00ea11007988 */ /* 0x0003e80008000409 */
[----:B------:R1:W-:Y:S01]  /*6fb0*/  STS.U16 [R17+UR9+0x7e00], R236 ;  /* 0x007e00ec11007988 */ /* 0x0003e20008000409 */
[----:B------:R-:W-:Y:S01]  /*6fc0*/  IADD3 R174, P3, PT, R174, UR20, RZ ;  /* 0x00000014aeae7c10 */ /* 0x000fe2000ff7e0ff */
[----:B------:R2:W-:Y:S06]  /*6fd0*/  MEMBAR.ALL.CTA ;  /* 0x0000000000007992 */ /* 0x0005ec0000008000 */
[----:B--2---:R-:W2:Y:S01]  /*6fe0*/  FENCE.VIEW.ASYNC.S ;  /* 0x00000000000073c6 */ /* 0x004ea20000000000 */
[----:B0-----:R-:W-:Y:S01]  /*6ff0*/  SHF.R.S32.HI R26, RZ, 0x1f, R7 ;  /* 0x0000001fff1a7819 */ /* 0x001fe20000011407 */
[----:B------:R-:W-:Y:S01]  /*7000*/  UIADD3 UR7, UPT, UPT, UR9, 0x8000, URZ ;  /* 0x0000800009077890 */ /* 0x000fe2000fffe0ff */
[----:B------:R-:W-:Y:S01]  /*7010*/  IADD3 R180, P2, PT, R180, UR20, RZ ;  /* 0x00000014b4b47c10 */ /* 0x000fe2000ff5e0ff */
[----:B------:R-:W-:Y:S01]  /*7020*/  UIADD3 UR6, UPT, UPT, UR9, 0x14000, URZ ;  /* 0x0001400009067890 */ /* 0x000fe2000fffe0ff */
[----:B------:R-:W-:-:S02]  /*7030*/  IADD3.X R175, PT, PT, R29, UR21, RZ, P3, !PT ;  /* 0x000000151daf7c10 */ /* 0x000fc40009ffe4ff */
[----:B------:R-:W-:Y:S02]  /*7040*/  IADD3 R184, P3, PT, R184, UR20, RZ ;  /* 0x00000014b8b87c10 */ /* 0x000fe4000ff7e0ff */
[----:B------:R-:W-:Y:S01]  /*7050*/  LEA.HI R26, R26, R7, RZ, 0x6 ;  /* 0x000000071a1a7211 */ /* 0x000fe200078f30ff */
[----:B------:R-:W-:Y:S01]  /*7060*/  USHF.R.U32.HI UR7, URZ, 0x4, UR7 ;  /* 0x00000004ff077899 */ /* 0x000fe20008011607 */
[----:B------:R-:W-:Y:S01]  /*7070*/  IADD3.X R181, PT, PT, R18, UR21, RZ, P2, !PT ;  /* 0x0000001512b57c10 */ /* 0x000fe200097fe4ff */
[----:B------:R-:W-:Y:S01]  /*7080*/  USHF.R.U32.HI UR6, URZ, 0x4, UR6 ;  /* 0x00000004ff067899 */ /* 0x000fe20008011606 */
[----:B------:R-:W-:Y:S02]  /*7090*/  IADD3.X R185, PT, PT, R21, UR21, RZ, P3, !PT ;  /* 0x0000001515b97c10 */ /* 0x000fe40009ffe4ff */
[----:B------:R-:W-:Y:S02]  /*70a0*/  ISETP.LT.OR P2, PT, R7, 0x40, P0 ;  /* 0x000000400700780c */ /* 0x000fe40000741670 */
[----:B------:R-:W-:Y:S01]  /*70b0*/  SHF.R.S32.HI R21, RZ, 0x6, R26 ;  /* 0x00000006ff157819 */ /* 0x000fe2000001141a */
[----:B------:R-:W-:Y:S01]  /*70c0*/  USGXT.U32 UR12, UR7, 0xe ;  /* 0x0000000e070c789a */ /* 0x000fe20008000000 */
[----:B------:R-:W-:-:S02]  /*70d0*/  IADD3 R176, P6, PT, R176, UR20, RZ ;  /* 0x00000014b0b07c10 */ /* 0x000fc4000ffde0ff */
[----:B------:R-:W-:Y:S01]  /*70e0*/  IADD3 R178, P5, PT, R178, UR20, RZ ;  /* 0x00000014b2b27c10 */ /* 0x000fe2000ffbe0ff */
[----:B------:R-:W-:Y:S01]  /*70f0*/  USGXT.U32 UR7, UR6, 0xe ;  /* 0x0000000e0607789a */ /* 0x000fe20008000000 */
[----:B------:R-:W-:Y:S02]  /*7100*/  VIMNMX R21, PT, PT, R21, 0x1, !PT ;  /* 0x0000000115157848 */ /* 0x000fe40007fe0100 */
[----:B------:R-:W-:Y:S02]  /*7110*/  IADD3.X R177, PT, PT, R28, UR21, RZ, P6, !PT ;  /* 0x000000151cb17c10 */ /* 0x000fe4000b7fe4ff */
[----:B------:R-:W-:Y:S01]  /*7120*/  IADD3.X R179, PT, PT, R27, UR21, RZ, P5, !PT ;  /* 0x000000151bb37c10 */ /* 0x000fe2000affe4ff */
[----:B------:R-:W-:Y:S01]  /*7130*/  UIADD3 UR22, UP1, UPT, UR7, 0x2000080, URZ ;  /* 0x0200008007167890 */ /* 0x000fe2000ff3e0ff */
[----:B------:R-:W-:Y:S02]  /*7140*/  IADD3 R182, P4, PT, R182, UR20, RZ ;  /* 0x00000014b6b67c10 */ /* 0x000fe4000ff9e0ff */
[----:B------:R-:W-:-:S02]  /*7150*/  IADD3 R186, P6, PT, R186, UR20, RZ ;  /* 0x00000014baba7c10 */ /* 0x000fc4000ffde0ff */
[----:B------:R-:W-:Y:S01]  /*7160*/  IADD3 R188, P5, PT, R188, UR20, RZ ;  /* 0x00000014bcbc7c10 */ /* 0x000fe2000ffbe0ff */
[----:B------:R-:W-:Y:S01]  /*7170*/  UIADD3 UR20, UP2, UPT, UR12, 0x2, URZ ;  /* 0x000000020c147890 */ /* 0x000fe2000ff5e0ff */
[----:B------:R-:W-:Y:S01]  /*7180*/  VIADD R21, R21, 0xffffffff ;  /* 0xffffffff15157836 */ /* 0x000fe20000000000 */
[----:B------:R-:W-:Y:S01]  /*7190*/  UMOV UR4, URZ ;  /* 0x000000ff00047c82 */ /* 0x000fe20008000000 */
[----:B------:R-:W-:Y:S01]  /*71a0*/  UMOV UR5, URZ ;  /* 0x000000ff00057c82 */ /* 0x000fe20008000000 */
[----:B------:R-:W-:Y:S01]  /*71b0*/  IADD3.X R183, PT, PT, R19, UR21, RZ, P4, !PT ;  /* 0x0000001513b77c10 */ /* 0x000fe2000a7fe4ff */
[----:B------:R-:W-:Y:S01]  /*71c0*/  UIADD3.X UR23, UPT, UPT, UR4, 0x40004040, URZ, UP1, !UPT ;  /* 0x4000404004177890 */ /* 0x000fe20008ffe4ff */
[----:B------:R-:W-:Y:S01]  /*71d0*/  IADD3.X R187, PT, PT, R24, UR21, RZ, P6, !PT ;  /* 0x0000001518bb7c10 */ /* 0x000fe2000b7fe4ff */
[----:B------:R-:W-:Y:S01]  /*71e0*/  UMOV UR6, URZ ;  /* 0x000000ff00067c82 */ /* 0x000fe20008000000 */
[----:B------:R-:W-:Y:S01]  /*71f0*/  IADD3.X R189, PT, PT, R25, UR21, RZ, P5, !PT ;  /* 0x0000001519bd7c10 */ /* 0x000fe2000affe4ff */
[----:B------:R-:W-:Y:S01]  /*7200*/  UIADD3.X UR21, UPT, UPT, UR5, 0x40004040, URZ, UP2, !UPT ;  /* 0x4000404005157890 */ /* 0x000fe200097fe4ff */
[----:B------:R-:W-:Y:S01]  /*7210*/  IMAD.SHL.U32 R18, R23, 0x40, RZ ;  /* 0x0000004017127824 */ /* 0x000fe200078e00ff */
[----:B--2---:R-:W-:Y:S01]  /*7220*/  BAR.SYNC.DEFER_BLOCKING 0x0 ;  /* 0x0000000000007b1d */ /* 0x004fe20000010000 */
[----:B------:R-:W-:Y:S01]  /*7230*/  IMAD.SHL.U32 R19, R22, 0x40, RZ ;  /* 0x0000004016137824 */ /* 0x000fe200078e00ff */
[----:B------:R-:W-:-:S04]  /*7240*/  ISETP.NE.U32.AND P3, PT, R21, RZ, PT ;  /* 0x000000ff1500720c */ /* 0x000fc80003f65070 */
[----:B-1----:R-:W-:Y:S09]  /*7250*/  @P2 BRA `(.L_x_6) ;  /* 0x0000000000882947 */ /* 0x002ff20003800000 */
[----:B------:R-:W-:Y:S02]  /*7260*/  UIADD3 UR4, UPT, UPT, UR9, 0x10000, URZ ;  /* 0x0001000009047890 */ /* 0x000fe4000fffe0ff */
[----:B------:R-:W-:Y:S02]  /*7270*/  USHF.R.U32.HI UR16, URZ, 0x4, UR9 ;  /* 0x00000004ff107899 */ /* 0x000fe40008011609 */
[----:B------:R-:W-:Y:S02]  /*7280*/  USHF.R.U32.HI UR4, URZ, 0x4, UR4 ;  /* 0x00000004ff047899 */ /* 0x000fe40008011604 */
[----:B------:R-:W-:Y:S02]  /*7290*/  USGXT.U32 UR16, UR16, 0xe ;  /* 0x0000000e1010789a */ /* 0x000fe40008000000 */
[----:B------:R-:W-:Y:S02]  /*72a0*/  USGXT.U32 UR14, UR4, 0xe ;  /* 0x0000000e040e789a */ /* 0x000fe40008000000 */
[----:B------:R-:W-:-:S02]  /*72b0*/  UIADD3 UR34, UP2, UPT, UR16, 0x2, URZ ;  /* 0x0000000210227890 */ /* 0x000fc4000ff5e0ff */
[----:B------:R-:W-:Y:S01]  /*72c0*/  UIADD3 UR32, UP1, UPT, UR14, 0x2000080, URZ ;  /* 0x020000800e207890 */ /* 0x000fe2000ff3e0ff */
[----:B------:R-:W-:Y:S01]  /*72d0*/  UMOV UR4, URZ ;  /* 0x000000ff00047c82 */ /* 0x000fe20008000000 */
[----:B------:R-:W-:Y:S02]  /*72e0*/  UMOV UR5, URZ ;  /* 0x000000ff00057c82 */ /* 0x000fe40008000000 */
[----:B------:R-:W-:Y:S02]  /*72f0*/  UIADD3.X UR33, UPT, UPT, UR4, 0x40004040, URZ, UP1, !UPT ;  /* 0x4000404004217890 */ /* 0x000fe40008ffe4ff */
[----:B------:R-:W-:Y:S02]  /*7300*/  UIADD3.X UR35, UPT, UPT, UR5, 0x40004040, URZ, UP2, !UPT ;  /* 0x4000404005237890 */ /* 0x000fe400097fe4ff */
[----:B------:R-:W-:Y:S02]  /*7310*/  ULOP3.LUT UR14, UR14, 0x2000000, URZ, 0xfc, !UPT ;  /* 0x020000000e0e7892 */ /* 0x000fe4000f8efcff */
[----:B------:R-:W-:-:S02]  /*7320*/  UIADD3.64 UR26, UPT, UPT, UR34, 0x2, URZ ;  /* 0x00000002221a7897 */ /* 0x000fc4000fffe0ff */
[----:B------:R-:W-:Y:S02]  /*7330*/  UIADD3.64 UR24, UPT, UPT, UR32, 0x80, URZ ;  /* 0x0000008020187897 */ /* 0x000fe4000fffe0ff */
[----:B------:R-:W-:Y:S02]  /*7340*/  UIADD3.64 UR30, UPT, UPT, UR34, 0x4, URZ ;  /* 0x00000004221e7897 */ /* 0x000fe4000fffe0ff */
[----:B------:R-:W-:Y:S01]  /*7350*/  UIADD3.64 UR28, UPT, UPT, UR32, 0x100, URZ ;  /* 0x00000100201c7897 */ /* 0x000fe2000fffe0ff */
[----:B------:R-:W-:Y:S01]  /*7360*/  UMOV UR36, 0x0 ;  /* 0x0000000000247882 */ /* 0x000fe20000000000 */
[----:B------:R-:W-:Y:S01]  /*7370*/  UMOV UR37, 0x8408010 ;  /* 0x0840801000257882 */ /* 0x000fe20000000000 */
[----:B------:R-:W-:Y:S01]  /*7380*/  UMOV UR17, 0x40004040 ;  /* 0x4000404000117882 */ /* 0x000fe20000000000 */
[----:B------:R-:W-:Y:S01]  /*7390*/  UMOV UR15, 0x40004040 ;  /* 0x40004040000f7882 */ /* 0x000fe20000000000 */
[----:B------:R-:W-:Y:S01]  /*73a0*/  UMOV UR38, 0x0 ;  /* 0x0000000000267882 */ /* 0x000fe20000000000 */
[----:B------:R-:W-:Y:S01]  /*73b0*/  UMOV UR39, 0x8408010 ;  /* 0x0840801000277882 */ /* 0x000fe20000000000 */
[----:B------:R-:W-:Y:S01]  /*73c0*/  UMOV UR40, 0x0 ;  /* 0x0000000000287882 */ /* 0x000fe20000000000 */
[----:B------:R-:W-:Y:S01]  /*73d0*/  UMOV UR41, 0x8408010 ;  /* 0x0840801000297882 */ /* 0x000fe20000000000 */
[----:B------:R-:W-:Y:S01]  /*73e0*/  UMOV UR4, UR11 ;  /* 0x0000000b00047c82 */ /* 0x000fe20008000000 */
[----:B------:R0:W-:Y:S01]  /*73f0*/  UTCHMMA gdesc[UR14], gdesc[UR16], tmem[UR8], tmem[UR36], idesc[UR37], !UPT ;  /* 0x00ff24100e0075ea */ /* 0x0001e2000f800008 */
[----:B------:R-:W-:Y:S01]  /*7400*/  UMOV UR42, 0x0 ;  /* 0x00000000002a7882 */ /* 0x000fe20000000000 */
[----:B------:R-:W-:Y:S01]  /*7410*/  UMOV UR43, 0x8408010 ;  /* 0x08408010002b7882 */ /* 0x000fe20000000000 */
[----:B------:R0:W-:Y:S01]  /*7420*/  UTCHMMA gdesc[UR32], gdesc[UR34], tmem[UR8], tmem[UR38], idesc[UR39], UPT ;  /* 0x00ff2622200075ea */ /* 0x0001e2000b800008 */
[----:B------:R-:W-:Y:S01]  /*7430*/  UMOV UR4, UR4 ;  /* 0x0000000400047c82 */ /* 0x000fe20008000000 */
[----:B------:R0:W-:Y:S01]  /*7440*/  UTCHMMA gdesc[UR24], gdesc[UR26], tmem[UR8], tmem[UR40], idesc[UR41], UPT ;  /* 0x00ff281a180075ea */ /* 0x0001e2000b800008 */
[----:B------:R0:W-:Y:S01]  /*7450*/  UTCHMMA gdesc[UR28], gdesc[UR30], tmem[UR8], tmem[UR42], idesc[UR43], UPT ;  /* 0x00ff2a1e1c0075ea */ /* 0x0001e2000b800008 */
[----:B------:R0:W-:Y:S01]  /*7460*/  UTCBAR [UR4], URZ ;  /* 0x000000ff040073e9 */ /* 0x0001e200080000ff */
[----:B------:R-:W-:Y:S01]  /*7470*/  NOP ;  /* 0x0000000000007918 */ /* 0x000fe20000000000 */
.L_x_6:
[----:B------:R-:W-:Y:S05]  /*7480*/  @!P3 BRA `(.L_x_7) ;  /* 0x0000001c00c4b947 */ /* 0x000fea0003800000 */
[----:B------:R-:W-:Y:S01]  /*7490*/  VIADD R20, R20, 0xffffffc0 ;  /* 0xffffffc014147836 */ /* 0x000fe20000000000 */
[----:B0-----:R-:W-:Y:S02]  /*74a0*/  ULOP3.LUT UR14, UR7, 0x2000000, URZ, 0xfc, !UPT ;  /* 0x02000000070e7892 */ /* 0x001fe4000f8efcff */
[----:B------:R-:W-:Y:S02]  /*74b0*/  UIADD3.64 UR24, UPT, UPT, UR22, 0x80, URZ ;  /* 0x0000008016187897 */ /* 0x000fe4000fffe0ff */
[----:B------:R-:W-:Y:S01]  /*74c0*/  R2UR UR32, R20 ;  /* 0x00000000142072ca */ /* 0x000fe200000e0000 */
[----:B------:R-:W-:Y:S01]  /*74d0*/  IMAD.MOV.U32 R20, RZ, RZ, R21 ;  /* 0x000000ffff147224 */ /* 0x000fe200078e0015 */
[----:B------:R-:W-:Y:S02]  /*74e0*/  UIADD3.64 UR26, UPT, UPT, UR20, 0x2, URZ ;  /* 0x00000002141a7897 */ /* 0x000fe4000fffe0ff */
[----:B------:R-:W-:Y:S02]  /*74f0*/  UIADD3.64 UR28, UPT, UPT, UR22, 0x100, URZ ;  /* 0x00000100161c7897 */ /* 0x000fe4000fffe0ff */
[----:B------:R-:W-:Y:S01]  /*7500*/  UIADD3.64 UR30, UPT, UPT, UR20, 0x4, URZ ;  /* 0x00000004141e7897 */ /* 0x000fe2000fffe0ff */
[----:B------:R-:W-:Y:S01]  /*7510*/  UMOV UR5, 0x1 ;  /* 0x0000000100057882 */ /* 0x000fe20000000000 */
[----:B------:R-:W-:-:S10]  /*7520*/  UMOV UR4, URZ ;  /* 0x000000ff00047c82 */ /* 0x000fd40008000000 */
.L_x_10:
[----:B------:R-:W-:Y:S01]  /*7530*/  USHF.L.U32 UR6, UR6, 0x1f, URZ ;  /* 0x0000001f06067899 */ /* 0x000fe200080006ff */
[----:B------:R-:W-:-:S04]  /*7540*/  IMAD.WIDE R220, R19, 0x2, R220 ;  /* 0x0000000213dc7825 */ /* 0x000fc800078e02dc */
[----:B------:R-:W-:-:S04]  /*7550*/  IMAD.WIDE R218, R19, 0x2, R218 ;  /* 0x0000000213da7825 */ /* 0x000fc800078e02da */
[----:B-1----:R-:W-:-:S04]  /*7560*/  IMAD.U32 R21, RZ, RZ, UR6 ;  /* 0x00000006ff157e24 */ /* 0x002fc8000f8e00ff */
[----:B------:R-:W0:Y:S02]  /*7570*/  SYNCS.PHASECHK.TRANS64.TRYWAIT P2, [UR11], R21 ;  /* 0x00000015ff0075a7 */ /* 0x000e24000804110b */
[----:B0-----:R-:W-:Y:S05]  /*7580*/  @!P2 BRA `(.L_x_8) ;  /* 0x00000064000ca947 */ /* 0x001fea0003800000 */
.L_x_16:
[C---:B------:R-:W-:Y:S01]  /*7590*/  LOP3.LUT R4, R0.reuse, 0x2, RZ, 0xfc, !PT ;  /* 0x0000000200047812 */ /* 0x040fe200078efcff */
[C---:B------:R-:W-:Y:S01]  /*75a0*/  IMAD.WIDE R88, R19.reuse, 0x2, R88 ;  /* 0x0000000213587825 */ /* 0x040fe200078e0258 */
[----:B------:R-:W-:Y:S02]  /*75b0*/  ISETP.GE.AND P4, PT, R0, UR32, PT ;  /* 0x0000002000007c0c */ /* 0x000fe4000bf86270 */
[----:B------:R-:W-:Y:S01]  /*75c0*/  ISETP.GE.AND P6, PT, R4, UR32, PT ;  /* 0x0000002004007c0c */ /* 0x000fe2000bfc6270 */
[C---:B------:R-:W-:Y:S01]  /*75d0*/  IMAD.WIDE R174, R19.reuse, 0x2, R174 ;  /* 0x0000000213ae7825 */ /* 0x040fe200078e02ae */
[C---:B------:R-:W-:Y:S02]  /*75e0*/  LOP3.LUT R4, R0.reuse, 0x8, RZ, 0xfc, !PT ;  /* 0x0000000800047812 */ /* 0x040fe400078efcff */
[----:B------:R-:W-:Y:S01]  /*75f0*/  LOP3.LUT R3, R0, 0xa, RZ, 0xfc, !PT ;  /* 0x0000000a00037812 */ /* 0x000fe200078efcff */
[----:B------:R-:W-:Y:S01]  /*7600*/  IMAD.WIDE R90, R19, 0x2, R90 ;  /* 0x00000002135a7825 */ /* 0x000fe200078e025a */
[----:B------:R-:W-:-:S02]  /*7610*/  ISETP.GE.AND P5, PT, R4, UR32, PT ;  /* 0x0000002004007c0c */ /* 0x000fc4000bfa6270 */
[----:B------:R-:W-:Y:S01]  /*7620*/  PRMT R228, RZ, 0x7610, R228 ;  /* 0x00007610ffe47816 */ /* 0x000fe200000000e4 */
[----:B------:R-:W-:Y:S01]  /*7630*/  IMAD.WIDE R176, R19, 0x2, R176 ;  /* 0x0000000213b07825 */ /* 0x000fe200078e02b0 */
[----:B------:R-:W-:Y:S02]  /*7640*/  ISETP.GE.AND P3, PT, R3, UR32, PT ;  /* 0x0000002003007c0c */ /* 0x000fe4000bf66270 */
[C---:B------:R-:W-:Y:S01]  /*7650*/  LOP3.LUT R3, R0.reuse, 0x12, RZ, 0xfc, !PT ;  /* 0x0000001200037812 */ /* 0x040fe200078efcff */
[C---:B------:R-:W-:Y:S01]  /*7660*/  IMAD.WIDE R184, R19.reuse, 0x2, R184 ;  /* 0x0000000213b87825 */ /* 0x040fe200078e02b8 */
[----:B------:R-:W-:Y:S01]  /*7670*/  LOP3.LUT R4, R0, 0x10, RZ, 0xfc, !PT ;  /* 0x0000001000047812 */ /* 0x000fe200078efcff */
[----:B------:R-:W2:Y:S01]  /*7680*/  @!P4 LDG.E.U16 R228, desc[UR18][R88.64] ;  /* 0x0000001258e4c981 */ /* 0x000ea2000c1e1500 */
[----:B------:R-:W-:Y:S01]  /*7690*/  PRMT R230, RZ, 0x7610, R230 ;  /* 0x00007610ffe67816 */ /* 0x000fe200000000e6 */
[----:B------:R-:W-:Y:S01]  /*76a0*/  IMAD.WIDE R182, R19, 0x2, R182 ;  /* 0x0000000213b67825 */ /* 0x000fe200078e02b6 */
[----:B------:R-:W-:-:S02]  /*76b0*/  PRMT R229, RZ, 0x7610, R229 ;  /* 0x00007610ffe57816 */ /* 0x000fc400000000e5 */
[----:B------:R-:W-:Y:S01]  /*76c0*/  ISETP.GE.AND P4, PT, R3, UR32, PT ;  /* 0x0000002003007c0c */ /* 0x000fe2000bf86270 */
[C---:B------:R-:W-:Y:S01]  /*76d0*/  IMAD.WIDE R192, R19.reuse, 0x2, R192 ;  /* 0x0000000213c07825 */ /* 0x040fe200078e02c0 */
[----:B------:R-:W-:Y:S01]  /*76e0*/  ISETP.GE.AND P2, PT, R4, UR32, PT ;  /* 0x0000002004007c0c */ /* 0x000fe2000bf46270 */
[----:B------:R-:W3:Y:S01]  /*76f0*/  @!P5 LDG.E.U16 R230, desc[UR18][R174.64] ;  /* 0x00000012aee6d981 */ /* 0x000ee2000c1e1500 */
[C---:B------:R-:W-:Y:S01]  /*7700*/  LOP3.LUT R3, R0.reuse, 0x1a, RZ, 0xfc, !PT ;  /* 0x0000001a00037812 */ /* 0x040fe200078efcff */
[C---:B------:R-:W-:Y:S01]  /*7710*/  IMAD.WIDE R190, R19.reuse, 0x2, R190 ;  /* 0x0000000213be7825 */ /* 0x040fe200078e02be */
[----:B------:R-:W-:Y:S01]  /*7720*/  LOP3.LUT R4, R0, 0x18, RZ, 0xfc, !PT ;  /* 0x0000001800047812 */ /* 0x000fe200078efcff */
[----:B------:R-:W4:Y:S01]  /*7730*/  @!P6 LDG.E.U16 R229, desc[UR18][R90.64] ;  /* 0x000000125ae5e981 */ /* 0x000f22000c1e1500 */
[----:B------:R-:W-:Y:S01]  /*7740*/  PRMT R231, RZ, 0x7610, R231 ;  /* 0x00007610ffe77816 */ /* 0x000fe200000000e7 */
[----:B------:R-:W-:Y:S01]  /*7750*/  IMAD.WIDE R200, R19, 0x2, R200 ;  /* 0x0000000213c87825 */ /* 0x000fe200078e02c8 */
[----:B------:R-:W-:-:S02]  /*7760*/  ISETP.GE.AND P5, PT, R3, UR32, PT ;  /* 0x0000002003007c0c */ /* 0x000fc4000bfa6270 */
[----:B------:R-:W-:Y:S01]  /*7770*/  ISETP.GE.AND P6, PT, R4, UR32, PT ;  /* 0x0000002004007c0c */ /* 0x000fe2000bfc6270 */
[C---:B------:R-:W-:Y:S01]  /*7780*/  IMAD.WIDE R198, R19.reuse, 0x2, R198 ;  /* 0x0000000213c67825 */ /* 0x040fe200078e02c6 */
[C---:B------:R-:W-:Y:S01]  /*7790*/  LOP3.LUT R3, R0.reuse, 0x20, RZ, 0xfc, !PT ;  /* 0x0000002000037812 */ /* 0x040fe200078efcff */
[----:B------:R-:W5:Y:S01]  /*77a0*/  @!P3 LDG.E.U16 R231, desc[UR18][R176.64] ;  /* 0x00000012b0e7b981 */ /* 0x000f62000c1e1500 */
[----:B------:R-:W-:Y:S01]  /*77b0*/  PRMT R232, RZ, 0x7610, R232 ;  /* 0x00007610ffe87816 */ /* 0x000fe200000000e8 */
[----:B------:R-:W-:Y:S01]  /*77c0*/  IMAD.WIDE R206, R19, 0x2, R206 ;  /* 0x0000000213ce7825 */ /* 0x000fe200078e02ce */
[----:B------:R-:W-:Y:S02]  /*77d0*/  PRMT R233, RZ, 0x7610, R233 ;  /* 0x00007610ffe97816 */ /* 0x000fe400000000e9 */
[----:B------:R-:W-:Y:S01]  /*77e0*/  ISETP.GE.AND P3, PT, R3, UR32, PT ;  /* 0x0000002003007c0c */ /* 0x000fe2000bf66270 */
[C---:B------:R-:W-:Y:S01]  /*77f0*/  IMAD.WIDE R214, R19.reuse, 0x2, R214 ;  /* 0x0000000213d67825 */ /* 0x040fe200078e02d6 */
[C---:B------:R-:W-:Y:S01]  /*7800*/  LOP3.LUT R4, R0.reuse, 0x22, RZ, 0xfc, !PT ;  /* 0x0000002200047812 */ /* 0x040fe200078efcff */
[----:B------:R-:W4:Y:S01]  /*7810*/  @!P2 LDG.E.U16 R232, desc[UR18][R182.64] ;  /* 0x00000012b6e8a981 */ /* 0x000f22000c1e1500 */
[----:B------:R-:W-:Y:S01]  /*7820*/  LOP3.LUT R3, R0, 0x28, RZ, 0xfc, !PT ;  /* 0x0000002800037812 */ /* 0x000fe200078efcff */
[----:B------:R-:W-:Y:S01]  /*7830*/  IMAD.WIDE R208, R19, 0x2, R208 ;  /* 0x0000000213d07825 */ /* 0x000fe200078e02d0 */
[----:B------:R-:W-:Y:S01]  /*7840*/  PRMT R234, RZ, 0x7610, R234 ;  /* 0x00007610ffea7816 */ /* 0x000fe200000000ea */
[----:B------:R-:W4:Y:S01]  /*7850*/  @!P4 LDG.E.U16 R233, desc[UR18][R184.64] ;  /* 0x00000012b8e9c981 */ /* 0x000f22000c1e1500 */
[----:B------:R-:W-:-:S02]  /*7860*/  PRMT R235, RZ, 0x7610, R235 ;  /* 0x00007610ffeb7816 */ /* 0x000fc400000000eb */
[----:B------:R-:W-:Y:S02]  /*7870*/  ISETP.GE.AND P2, PT, R4, UR32, PT ;  /* 0x0000002004007c0c */ /* 0x000fe4000bf46270 */
[----:B------:R-:W-:Y:S01]  /*7880*/  ISETP.GE.AND P4, PT, R3, UR32, PT ;  /* 0x0000002003007c0c */ /* 0x000fe2000bf86270 */
[----:B------:R-:W5:Y:S01]  /*7890*/  @!P6 LDG.E.U16 R234, desc[UR18][R190.64] ;  /* 0x00000012beeae981 */ /* 0x000f62000c1e1500 */
[C---:B------:R-:W-:Y:S02]  /*78a0*/  LOP3.LUT R4, R0.reuse, 0x2a, RZ, 0xfc, !PT ;  /* 0x0000002a00047812 */ /* 0x040fe400078efcff */
[----:B------:R-:W-:Y:S01]  /*78b0*/  LOP3.LUT R3, R0, 0x30, RZ, 0xfc, !PT ;  /* 0x0000003000037812 */ /* 0x000fe200078efcff */
[----:B------:R-:W5:Y:S01]  /*78c0*/  @!P5 LDG.E.U16 R235, desc[UR18][R192.64] ;  /* 0x00000012c0ebd981 */ /* 0x000f62000c1e1500 */
[----:B------:R-:W-:Y:S02]  /*78d0*/  ISETP.GE.AND P6, PT, R4, UR32, PT ;  /* 0x0000002004007c0c */ /* 0x000fe4000bfc6270 */
[----:B------:R-:W-:-:S02]  /*78e0*/  ISETP.GE.AND P5, PT, R3, UR32, PT ;  /* 0x0000002003007c0c */ /* 0x000fc4000bfa6270 */
[----:B------:R-:W-:Y:S02]  /*78f0*/  PRMT R237, RZ, 0x7610, R237 ;  /* 0x00007610ffed7816 */ /* 0x000fe400000000ed */
[----:B------:R-:W-:Y:S02]  /*7900*/  PRMT R236, RZ, 0x7610, R236 ;  /* 0x00007610ffec7816 */ /* 0x000fe400000000ec */
[----:B------:R-:W-:Y:S02]  /*7910*/  LOP3.LUT R3, R0, 0x32, RZ, 0xfc, !PT ;  /* 0x0000003200037812 */ /* 0x000fe400078efcff */
[----:B------:R-:W-:Y:S01]  /*7920*/  PRMT R238, RZ, 0x7610, R238 ;  /* 0x00007610ffee7816 */ /* 0x000fe200000000ee */
[----:B------:R-:W5:Y:S01]  /*7930*/  @!P2 LDG.E.U16 R237, desc[UR18][R200.64] ;  /* 0x00000012c8eda981 */ /* 0x000f62000c1e1500 */
[----:B------:R-:W-:Y:S02]  /*7940*/  PRMT R239, RZ, 0x7610, R239 ;  /* 0x00007610ffef7816 */ /* 0x000fe400000000ef */
[----:B------:R-:W-:Y:S01]  /*7950*/  PRMT R240, RZ, 0x7610, R240 ;  /* 0x00007610fff07816 */ /* 0x000fe200000000f0 */
[----:B------:R-:W5:Y:S01]  /*7960*/  @!P3 LDG.E.U16 R236, desc[UR18][R198.64] ;  /* 0x00000012c6ecb981 */ /* 0x000f62000c1e1500 */
[----:B------:R-:W-:-:S02]  /*7970*/  ISETP.GE.AND P2, PT, R3, UR32, PT ;  /* 0x0000002003007c0c */ /* 0x000fc4000bf46270 */
[C---:B------:R-:W-:Y:S01]  /*7980*/  LOP3.LUT R4, R0.reuse, 0x4, RZ, 0xfc, !PT ;  /* 0x0000000400047812 */ /* 0x040fe200078efcff */
[----:B------:R-:W5:Y:S01]  /*7990*/  @!P4 LDG.E.U16 R238, desc[UR18][R206.64] ;  /* 0x00000012ceeec981 */ /* 0x000f62000c1e1500 */
[----:B------:R-:W-:Y:S02]  /*79a0*/  LOP3.LUT R3, R0, 0xc, RZ, 0xfc, !PT ;  /* 0x0000000c00037812 */ /* 0x000fe400078efcff */
[----:B------:R-:W-:Y:S01]  /*79b0*/  ISETP.GE.AND P3, PT, R8, UR32, PT ;  /* 0x0000002008007c0c */ /* 0x000fe2000bf66270 */
[----:B------:R-:W5:Y:S01]  /*79c0*/  @!P6 LDG.E.U16 R239, desc[UR18][R208.64] ;  /* 0x00000012d0efe981 */ /* 0x000f62000c1e1500 */
[----:B------:R-:W-:Y:S02]  /*79d0*/  ISETP.GE.AND P4, PT, R9, UR32, PT ;  /* 0x0000002009007c0c */ /* 0x000fe4000bf86270 */
[----:B------:R-:W-:Y:S01]  /*79e0*/  ISETP.GE.AND P6, PT, R4, UR32, PT ;  /* 0x0000002004007c0c */ /* 0x000fe2000bfc6270 */
[----:B------:R-:W5:Y:S01]  /*79f0*/  @!P5 LDG.E.U16 R240, desc[UR18][R214.64] ;  /* 0x00000012d6f0d981 */ /* 0x000f62000c1e1500 */
[----:B------:R-:W-:-:S02]  /*7a00*/  ISETP.GE.AND P5, PT, R3, UR32, PT ;  /* 0x0000002003007c0c */ /* 0x000fc4000bfa6270 */
[----:B------:R-:W-:Y:S01]  /*7a10*/  PRMT R241, RZ, 0x7610, R241 ;  /* 0x00007610fff17816 */ /* 0x000fe200000000f1 */
[C---:B------:R-:W-:Y:S01]  /*7a20*/  IMAD.WIDE R216, R19.reuse, 0x2, R216 ;  /* 0x0000000213d87825 */ /* 0x040fe200078e02d8 */
[----:B------:R-:W-:Y:S02]  /*7a30*/  PRMT R242, RZ, 0x7610, R242 ;  /* 0x00007610fff27816 */ /* 0x000fe400000000f2 */
[----:B------:R-:W-:Y:S01]  /*7a40*/  PRMT R243, RZ, 0x7610, R243 ;  /* 0x00007610fff37816 */ /* 0x000fe200000000f3 */
[C---:B------:R-:W-:Y:S01]  /*7a50*/  IMAD.WIDE R178, R19.reuse, 0x2, R178 ;  /* 0x0000000213b27825 */ /* 0x040fe200078e02b2 */
[----:B------:R-:W-:Y:S01]  /*7a60*/  PRMT R244, RZ, 0x7610, R244 ;  /* 0x00007610fff47816 */ /* 0x000fe200000000f4 */
[----:B------:R-:W5:Y:S01]  /*7a70*/  @!P3 LDG.E.U16 R241, desc[UR18][R218.64] ;  /* 0x00000012daf1b981 */ /* 0x000f62000c1e1500 */
[----:B------:R-:W-:Y:S01]  /*7a80*/  PRMT R245, RZ, 0x7610, R245 ;  /* 0x00007610fff57816 */ /* 0x000fe200000000f5 */
[----:B------:R-:W-:Y:S02]  /*7a90*/  IMAD.WIDE R92, R19, 0x2, R92 ;  /* 0x00000002135c7825 */ /* 0x000fe400078e025c */
[----:B------:R-:W5:Y:S04]  /*7aa0*/  @!P2 LDG.E.U16 R242, desc[UR18][R216.64] ;  /* 0x00000012d8f2a981 */ /* 0x000f68000c1e1500 */
[----:B------:R-:W5:Y:S04]  /*7ab0*/  @!P4 LDG.E.U16 R243, desc[UR18][R220.64] ;  /* 0x00000012dcf3c981 */ /* 0x000f68000c1e1500 */
[----:B------:R-:W5:Y:S04]  /*7ac0*/  @!P6 LDG.E.U16 R244, desc[UR18][R92.64] ;  /* 0x000000125cf4e981 */ /* 0x000f68000c1e1500 */
[----:B------:R-:W5:Y:S01]  /*7ad0*/  @!P5 LDG.E.U16 R245, desc[UR18][R178.64] ;  /* 0x00000012b2f5d981 */ /* 0x000f62000c1e1500 */
[----:B------:R-:W-:-:S02]  /*7ae0*/  LOP3.LUT R3, R0, 0xe, RZ, 0xfc, !PT ;  /* 0x0000000e00037812 */ /* 0x000fc400078efcff */
[----:B------:R-:W-:Y:S02]  /*7af0*/  LOP3.LUT R4, R0, 0x6, RZ, 0xfc, !PT ;  /* 0x0000000600047812 */ /* 0x000fe400078efcff */
[----:B------:R-:W-:Y:S02]  /*7b00*/  ISETP.GE.AND P6, PT, R3, UR32, PT ;  /* 0x0000002003007c0c */ /* 0x000fe4000bfc6270 */
[----:B------:R-:W-:Y:S02]  /*7b10*/  ISETP.GE.AND P4, PT, R4, UR32, PT ;  /* 0x0000002004007c0c */ /* 0x000fe4000bf86270 */
[C---:B------:R-:W-:Y:S02]  /*7b20*/  LOP3.LUT R3, R0.reuse, 0x16, RZ, 0xfc, !PT ;  /* 0x0000001600037812 */ /* 0x040fe400078efcff */
[----:B------:R-:W-:Y:S02]  /*7b30*/  LOP3.LUT R4, R0, 0x14, RZ, 0xfc, !PT ;  /* 0x0000001400047812 */ /* 0x000fe400078efcff */
[----:B------:R-:W-:-:S02]  /*7b40*/  ISETP.GE.AND P2, PT, R3, UR32, PT ;  /* 0x0000002003007c0c */ /* 0x000fc4000bf46270 */
[----:B------:R-:W-:Y:S01]  /*7b50*/  LOP3.LUT R3, R0, 0x1c, RZ, 0xfc, !PT ;  /* 0x0000001c00037812 */ /* 0x000fe200078efcff */
[----:B------:R-:W-:Y:S01]  /*7b60*/  IMAD.WIDE R94, R19, 0x2, R94 ;  /* 0x00000002135e7825 */ /* 0x000fe200078e025e */
[----:B------:R-:W-:Y:S02]  /*7b70*/  PRMT R21, RZ, 0x7610, R21 ;  /* 0x00007610ff157816 */ /* 0x000fe40000000015 */
[----:B------:R-:W-:Y:S02]  /*7b80*/  ISETP.GE.AND P3, PT, R4, UR32, PT ;  /* 0x0000002004007c0c */ /* 0x000fe4000bf66270 */
[----:B------:R-:W-:Y:S02]  /*7b90*/  ISETP.GE.AND P5, PT, R3, UR32, PT ;  /* 0x0000002003007c0c */ /* 0x000fe4000bfa6270 */
[----:B------:R-:W-:Y:S01]  /*7ba0*/  LOP3.LUT R3, R0, 0x1e, RZ, 0xfc, !PT ;  /* 0x0000001e00037812 */ /* 0x000fe200078efcff */
[----:B------:R-:W5:Y:S01]  /*7bb0*/  @!P4 LDG.E.U16 R21, desc[UR18][R94.64] ;  /* 0x000000125e15c981 */ /* 0x000f62000c1e1500 */
[----:B------:R-:W-:-:S02]  /*7bc0*/  PRMT R23, RZ, 0x7610, R23 ;  /* 0x00007610ff177816 */ /* 0x000fc40000000017 */
[----:B------:R-:W-:Y:S01]  /*7bd0*/  ISETP.GE.AND P4, PT, R3, UR32, PT ;  /* 0x0000002003007c0c */ /* 0x000fe2000bf86270 */
[----:B------:R-:W-:Y:S01]  /*7be0*/  IMAD.WIDE R188, R19, 0x2, R188 ;  /* 0x0000000213bc7825 */ /* 0x000fe200078e02bc */
[----:B------:R-:W-:-:S03]  /*7bf0*/  PRMT R24, RZ, 0x7610, R24 ;  /* 0x00007610ff187816 */ /* 0x000fc60000000018 */
[C---:B------:R-:W-:Y:S01]  /*7c00*/  IMAD.WIDE R186, R19.reuse, 0x2, R186 ;  /* 0x0000000213ba7825 */ /* 0x040fe200078e02ba */
[C---:B------:R-:W-:Y:S02]  /*7c10*/  LOP3.LUT R4, R0.reuse, 0x24, RZ, 0xfc, !PT ;  /* 0x0000002400047812 */ /* 0x040fe400078efcff */
[----:B------:R-:W-:Y:S01]  /*7c20*/  LOP3.LUT R3, R0, 0x26, RZ, 0xfc, !PT ;  /* 0x0000002600037812 */ /* 0x000fe200078efcff */
[C---:B------:R-:W-:Y:S01]  /*7c30*/  IMAD.WIDE R196, R19.reuse, 0x2, R196 ;  /* 0x0000000213c47825 */ /* 0x040fe200078e02c4 */
[----:B------:R-:W-:Y:S01]  /*7c40*/  PRMT R25, RZ, 0x7610, R25 ;  /* 0x00007610ff197816 */ /* 0x000fe20000000019 */
[----:B------:R-:W5:Y:S01]  /*7c50*/  @!P3 LDG.E.U16 R23, desc[UR18][R186.64] ;  /* 0x00000012ba17b981 */ /* 0x000f62000c1e1500 */
[----:B------:R-:W-:Y:S01]  /*7c60*/  PRMT R26, RZ, 0x7610, R26 ;  /* 0x00007610ff1a7816 */ /* 0x000fe2000000001a */
[----:B------:R-:W-:Y:S01]  /*7c70*/  IMAD.WIDE R194, R19, 0x2, R194 ;  /* 0x0000000213c27825 */ /* 0x000fe200078e02c2 */
[----:B------:R-:W-:Y:S01]  /*7c80*/  ISETP.GE.AND P3, PT, R4, UR32, PT ;  /* 0x0000002004007c0c */ /* 0x000fe2000bf66270 */
[----:B------:R-:W5:Y:S01]  /*7c90*/  @!P2 LDG.E.U16 R24, desc[UR18][R188.64] ;  /* 0x00000012bc18a981 */ /* 0x000f62000c1e1500 */
[----:B------:R-:W-:-:S02]  /*7ca0*/  ISETP.GE.AND P2, PT, R3, UR32, PT ;  /* 0x0000002003007c0c */ /* 0x000fc4000bf46270 */
[C---:B------:R-:W-:Y:S01]  /*7cb0*/  LOP3.LUT R4, R0.reuse, 0x2c, RZ, 0xfc, !PT ;  /* 0x0000002c00047812 */ /* 0x040fe200078efcff */
[----:B------:R-:W5:Y:S01]  /*7cc0*/  @!P5 LDG.E.U16 R25, desc[UR18][R194.64] ;  /* 0x00000012c219d981 */ /* 0x000f62000c1e1500 */
[----:B------:R-:W-:Y:S02]  /*7cd0*/  LOP3.LUT R3, R0, 0x2e, RZ, 0xfc, !PT ;  /* 0x0000002e00037812 */ /* 0x000fe400078efcff */
[----:B------:R-:W-:Y:S01]  /*7ce0*/  ISETP.GE.AND P5, PT, R4, UR32, PT ;  /* 0x0000002004007c0c */ /* 0x000fe2000bfa6270 */
[----:B------:R-:W5:Y:S01]  /*7cf0*/  @!P4 LDG.E.U16 R26, desc[UR18][R196.64] ;  /* 0x00000012c41ac981 */ /* 0x000f62000c1e1500 */
[----:B------:R-:W-:Y:S01]  /*7d00*/  ISETP.GE.AND P4, PT, R3, UR32, PT ;  /* 0x0000002003007c0c */ /* 0x000fe2000bf86270 */
[C---:B------:R-:W-:Y:S01]  /*7d10*/  IMAD.WIDE R212, R19.reuse, 0x2, R212 ;  /* 0x0000000213d47825 */ /* 0x040fe200078e02d4 */
[----:B------:R-:W-:Y:S02]  /*7d20*/  PRMT R27, RZ, 0x7610, R27 ;  /* 0x00007610ff1b7816 */ /* 0x000fe4000000001b */
[----:B------:R-:W-:Y:S01]  /*7d30*/  PRMT R28, RZ, 0x7610, R28 ;  /* 0x00007610ff1c7816 */ /* 0x000fe2000000001c */
[----:B------:R-:W-:Y:S01]  /*7d40*/  IMAD.WIDE R204, R19, 0x2, R204 ;  /* 0x0000000213cc7825 */ /* 0x000fe200078e02cc */
[----:B------:R-:W-:-:S02]  /*7d50*/  PRMT R29, RZ, 0x7610, R29 ;  /* 0x00007610ff1d7816 */ /* 0x000fc4000000001d */
[----:B------:R-:W-:Y:S01]  /*7d60*/  PRMT R133, RZ, 0x7610, R133 ;  /* 0x00007610ff857816 */ /* 0x000fe20000000085 */
[----:B------:R-:W-:-:S04]  /*7d70*/  IMAD.WIDE R202, R19, 0x2, R202 ;  /* 0x0000000213ca7825 */ /* 0x000fc800078e02ca */
[----:B------:R-:W-:Y:S01]  /*7d80*/  IMAD.WIDE R210, R19, 0x2, R210 ;  /* 0x0000000213d27825 */ /* 0x000fe200078e02d2 */
[----:B------:R-:W0:Y:S01]  /*7d90*/  S2R R4, SR_TID.X ;  /* 0x0000000000047919 */ /* 0x000e220000002100 */
[----:B------:R-:W5:Y:S01]  /*7da0*/  @!P3 LDG.E.U16 R27, desc[UR18][R202.64] ;  /* 0x00000012ca1bb981 */ /* 0x000f62000c1e1500 */
[----:B------:R-:W-:-:S03]  /*7db0*/  ISETP.GE.AND P3, PT, R10, UR32, PT ;  /* 0x000000200a007c0c */ /* 0x000fc6000bf66270 */
[----:B------:R-:W5:Y:S01]  /*7dc0*/  @!P2 LDG.E.U16 R28, desc[UR18][R204.64] ;  /* 0x00000012cc1ca981 */ /* 0x000f62000c1e1500 */
[----:B------:R-:W-:-:S03]  /*7dd0*/  ISETP.GE.AND P2, PT, R12, UR32, PT ;  /* 0x000000200c007c0c */ /* 0x000fc6000bf46270 */
[----:B------:R-:W5:Y:S01]  /*7de0*/  @!P5 LDG.E.U16 R29, desc[UR18][R210.64] ;  /* 0x00000012d21dd981 */ /* 0x000f62000c1e1500 */
[----:B------:R-:W-:-:S03]  /*7df0*/  ISETP.GE.AND P5, PT, R11, UR32, PT ;  /* 0x000000200b007c0c */ /* 0x000fc6000bfa6270 */
[----:B------:R-:W5:Y:S01]  /*7e00*/  @!P4 LDG.E.U16 R133, desc[UR18][R212.64] ;  /* 0x00000012d485c981 */ /* 0x000f62000c1e1500 */
[----:B------:R-:W-:Y:S01]  /*7e10*/  ISETP.GE.AND P4, PT, R13, UR32, PT ;  /* 0x000000200d007c0c */ /* 0x000fe2000bf86270 */
[C---:B------:R-:W-:Y:S01]  /*7e20*/  IMAD.WIDE R180, R19.reuse, 0x2, R180 ;  /* 0x0000000213b47825 */ /* 0x040fe200078e02b4 */
[----:B------:R-:W-:Y:S02]  /*7e30*/  PRMT R22, RZ, 0x7610, R22 ;  /* 0x00007610ff167816 */ /* 0x000fe40000000016 */
[----:B------:R-:W-:Y:S01]  /*7e40*/  PRMT R224, RZ, 0x7610, R224 ;  /* 0x00007610ffe07816 */ /* 0x000fe200000000e0 */
[C---:B------:R-:W-:Y:S01]  /*7e50*/  IMAD.WIDE R86, R19.reuse, 0x2, R86 ;  /* 0x0000000213567825 */ /* 0x040fe200078e0256 */
[----:B------:R-:W-:Y:S02]  /*7e60*/  PRMT R225, RZ, 0x7610, R225 ;  /* 0x00007610ffe17816 */ /* 0x000fe400000000e1 */
[----:B------:R-:W-:Y:S01]  /*7e70*/  PRMT R226, RZ, 0x7610, R226 ;  /* 0x00007610ffe27816 */ /* 0x000fe200000000e2 */
[C---:B------:R-:W-:Y:S01]  /*7e80*/  IMAD.WIDE R84, R19.reuse, 0x2, R84 ;  /* 0x0000000213547825 */ /* 0x040fe200078e0254 */
[----:B------:R-:W-:Y:S01]  /*7e90*/  PRMT R227, RZ, 0x7610, R227 ;  /* 0x00007610ffe37816 */ /* 0x000fe200000000e3 */
[----:B------:R-:W5:Y:S02]  /*7ea0*/  @!P6 LDG.E.U16 R22, desc[UR18][R180.64] ;  /* 0x00000012b416e981 */ /* 0x000f64000c1e1500 */
[----:B------:R-:W-:-:S02]  /*7eb0*/  IMAD.WIDE R82, R19, 0x2, R82 ;  /* 0x0000000213527825 */ /* 0x000fc400078e0252 */
[----:B------:R-:W5:Y:S02]  /*7ec0*/  @!P5 LDG.E.U16 R226, desc[UR18][R84.64] ;  /* 0x0000001254e2d981 */ /* 0x000f64000c1e1500 */
[----:B------:R-:W-:Y:S02]  /*7ed0*/  IMAD.WIDE R80, R19, 0x2, R80 ;  /* 0x0000000213507825 */ /* 0x000fe400078e0250 */
[----:B------:R-:W5:Y:S04]  /*7ee0*/  @!P2 LDG.E.U16 R225, desc[UR18][R82.64] ;  /* 0x0000001252e1a981 */ /* 0x000f68000c1e1500 */
[----:B------:R-:W5:Y:S04]  /*7ef0*/  @!P3 LDG.E.U16 R224, desc[UR18][R80.64] ;  /* 0x0000001250e0b981 */ /* 0x000f68000c1e1500 */
[----:B------:R-:W5:Y:S01]  /*7f00*/  @!P4 LDG.E.U16 R227, desc[UR18][R86.64] ;  /* 0x0000001256e3c981 */ /* 0x000f62000c1e1500 */
[----:B------:R-:W-:Y:S01]  /*7f10*/  BAR.SYNC.DEFER_BLOCKING 0x0 ;  /* 0x0000000000007b1d */ /* 0x000fe20000010000 */
[----:B0-----:R-:W-:-:S04]  /*7f20*/  LOP3.LUT R4, R4, 0x3f, RZ, 0xc0, !PT ;  /* 0x0000003f04047812 */ /* 0x001fc800078ec0ff */
[----:B------:R-:W-:Y:S01]  /*7f30*/  ISETP.GE.AND P2, PT, R4, UR32, PT ;  /* 0x0000002004007c0c */ /* 0x000fe2000bf46270 */
[C---:B------:R-:W-:Y:S01]  /*7f40*/  IMAD.WIDE R78, R18.reuse, 0x2, R78 ;  /* 0x00000002124e7825 */ /* 0x040fe200078e024e */
[----:B------:R-:W-:Y:S02]  /*7f50*/  PRMT R246, RZ, 0x7610, R246 ;  /* 0x00007610fff67816 */ /* 0x000fe400000000f6 */
[----:B------:R-:W-:Y:S01]  /*7f60*/  PRMT R247, RZ, 0x7610, R247 ;  /* 0x00007610fff77816 */ /* 0x000fe200000000f7 */
[C---:B------:R-:W-:Y:S01]  /*7f70*/  IMAD.WIDE R76, R18.reuse, 0x2, R76 ;  /* 0x00000002124c7825 */ /* 0x040fe200078e024c */
[----:B------:R-:W-:Y:S02]  /*7f80*/  PRMT R248, RZ, 0x7610, R248 ;  /* 0x00007610fff87816 */ /* 0x000fe400000000f8 */
[----:B------:R-:W-:Y:S01]  /*7f90*/  PRMT R249, RZ, 0x7610, R249 ;  /* 0x00007610fff97816 */ /* 0x000fe200000000f9 */
[----:B------:R-:W-:Y:S01]  /*7fa0*/  IMAD.WIDE R74, R18, 0x2, R74 ;  /* 0x00000002124a7825 */ /* 0x000fe200078e024a */
[----:B------:R-:W-:-:S02]  /*7fb0*/  PRMT R250, RZ, 0x7610, R250 ;  /* 0x00007610fffa7816 */ /* 0x000fc400000000fa */
[----:B------:R-:W-:Y:S01]  /*7fc0*/  PRMT R251, RZ, 0x7610, R251 ;  /* 0x00007610fffb7816 */ /* 0x000fe200000000fb */
[----:B------:R-:W-:Y:S01]  /*7fd0*/  IMAD.WIDE R72, R18, 0x2, R72 ;  /* 0x0000000212487825 */ /* 0x000fe200078e0248 */
[----:B------:R-:W-:-:S03]  /*7fe0*/  PRMT R252, RZ, 0x7610, R252 ;  /* 0x00007610fffc7816 */ /* 0x000fc600000000fc */
[C---:B------:R-:W-:Y:S01]  /*7ff0*/  IMAD.WIDE R70, R18.reuse, 0x2, R70 ;  /* 0x0000000212467825 */ /* 0x040fe200078e0246 */
[----:B------:R-:W5:Y:S03]  /*8000*/  @!P2 LDG.E.U16 R249, desc[UR18][R72.64] ;  /* 0x0000001248f9a981 */ /* 0x000f66000c1e1500 */
        /* <DEDUP_REMOVED lines=12> */
[----:B------:R-:W-:-:S04]  /*80d0*/  IMAD.WIDE R56, R18, 0x2, R56 ;  /* 0x0000000212387825 */ /* 0x000fc800078e0238 */
        /* <DEDUP_REMOVED lines=8> */
[C---:B------:R-:W-:Y:S01]  /*8160*/  IMAD.WIDE R38, R18.reuse, 0x2, R38 ;  /* 0x0000000212267825 */ /* 0x040fe200078e0226 */
[----:B--2---:R0:W-:Y:S03]  /*8170*/  STS.U16 [R6+UR9+0x14000], R228 ;  /* 0x014000e406007988 */ /* 0x0041e60008000409 */
[C---:B------:R-:W-:Y:S01]  /*8180*/  IMAD.WIDE R36, R18.reuse, 0x2, R36 ;  /* 0x0000000212247825 */ /* 0x040fe200078e0224 */
[----:B---3--:R1:W-:Y:S03]  /*8190*/  STS.U16 [R6+UR9+0x14400], R230 ;  /* 0x014400e606007988 */ /* 0x0083e60008000409 */
[----:B------:R-:W-:Y:S01]  /*81a0*/  IMAD.WIDE R34, R18, 0x2, R34 ;  /* 0x0000000212227825 */ /* 0x000fe200078e0222 */
[----:B0-----:R-:W-:-:S03]  /*81b0*/  PRMT R228, RZ, 0x7610, R228 ;  /* 0x00007610ffe47816 */ /* 0x001fc600000000e4 */
[----:B------:R-:W-:-:S04]  /*81c0*/  IMAD.WIDE R32, R18, 0x2, R32 ;  /* 0x0000000212207825 */ /* 0x000fc800078e0220 */
[----:B------:R-:W-:Y:S01]  /*81d0*/  IMAD.WIDE R30, R18, 0x2, R30 ;  /* 0x00000002121e7825 */ /* 0x000fe200078e021e */
[----:B-1----:R-:W-:-:S04]  /*81e0*/  PRMT R230, RZ, 0x7610, R230 ;  /* 0x00007610ffe67816 */ /* 0x002fc800000000e6 */
[----:B------:R-:W2:Y:S04]  /*81f0*/  @!P2 LDG.E.U16 R228, desc[UR18][R30.64] ;  /* 0x000000121ee4a981 */ /* 0x000ea8000c1e1500 */
[----:B------:R-:W3:Y:S04]  /*8200*/  @!P2 LDG.E.U16 R230, desc[UR18][R34.64] ;  /* 0x0000001222e6a981 */ /* 0x000ee8000c1e1500 */
[----:B----4-:R0:W-:Y:S04]  /*8210*/  STS.U16 [R6+UR9+0x14800], R232 ;  /* 0x014800e806007988 */ /* 0x0101e80008000409 */
[----:B-----5:R1:W-:Y:S01]  /*8220*/  STS.U16 [R6+UR9+0x14c00], R234 ;  /* 0x014c00ea06007988 */ /* 0x0203e20008000409 */
[----:B0-----:R-:W-:-:S06]  /*8230*/  PRMT R232, RZ, 0x7610, R232 ;  /* 0x00007610ffe87816 */ /* 0x001fcc00000000e8 */
[----:B------:R-:W4:Y:S01]  /*8240*/  @!P2 LDG.E.U16 R232, desc[UR18][R38.64] ;  /* 0x0000001226e8a981 */ /* 0x000f22000c1e1500 */
[----:B-1----:R-:W-:-:S06]  /*8250*/  PRMT R234, RZ, 0x7610, R234 ;  /* 0x00007610ffea7816 */ /* 0x002fcc00000000ea */
[----:B------:R-:W5:Y:S04]  /*8260*/  @!P2 LDG.E.U16 R234, desc[UR18][R42.64] ;  /* 0x000000122aeaa981 */ /* 0x000f68000c1e1500 */
[----:B------:R0:W-:Y:S04]  /*8270*/  STS.U16 [R6+UR9+0x15000], R236 ;  /* 0x015000ec06007988 */ /* 0x0001e80008000409 */
[----:B------:R1:W-:Y:S04]  /*8280*/  STS.U16 [R6+UR9+0x15400], R238 ;  /* 0x015400ee06007988 */ /* 0x0003e80008000409 */
[----:B------:R1:W-:Y:S01]  /*8290*/  STS.U16 [R6+UR9+0x15800], R240 ;  /* 0x015800f006007988 */ /* 0x0003e20008000409 */
[----:B0-----:R-:W-:-:S02]  /*82a0*/  PRMT R236, RZ, 0x7610, R236 ;  /* 0x00007610ffec7816 */ /* 0x001fc400000000ec */
[----:B-1----:R-:W-:-:S04]  /*82b0*/  PRMT R238, RZ, 0x7610, R238 ;  /* 0x00007610ffee7816 */ /* 0x002fc800000000ee */
[----:B------:R-:W5:Y:S04]  /*82c0*/  @!P2 LDG.E.U16 R236, desc[UR18][R46.64] ;  /* 0x000000122eeca981 */ /* 0x000f68000c1e1500 */
[----:B------:R0:W-:Y:S01]  /*82d0*/  STS.U16 [R6+UR9+0x15c00], R241 ;  /* 0x015c00f106007988 */ /* 0x0001e20008000409 */
[----:B------:R-:W-:-:S03]  /*82e0*/  PRMT R240, RZ, 0x7610, R240 ;  /* 0x00007610fff07816 */ /* 0x000fc600000000f0 */
[----:B------:R1:W-:Y:S04]  /*82f0*/  STS.U16 [R14+UR9+0x14100], R229 ;  /* 0x014100e50e007988 */ /* 0x0003e80008000409 */
[----:B------:R1:W-:Y:S01]  /*8300*/  STS.U16 [R14+UR9+0x14500], R231 ;  /* 0x014500e70e007988 */ /* 0x0003e20008000409 */
[----:B0-----:R-:W-:-:S03]  /*8310*/  PRMT R241, RZ, 0x7610, R241 ;  /* 0x00007610fff17816 */ /* 0x001fc600000000f1 */
[----:B------:R0:W-:Y:S01]  /*8320*/  STS.U16 [R14+UR9+0x14900], R233 ;  /* 0x014900e90e007988 */ /* 0x0001e20008000409 */
[----:B-1----:R-:W-:-:S03]  /*8330*/  PRMT R229, RZ, 0x7610, R229 ;  /* 0x00007610ffe57816 */ /* 0x002fc600000000e5 */
[----:B------:R1:W-:Y:S01]  /*8340*/  STS.U16 [R14+UR9+0x14d00], R235 ;  /* 0x014d00eb0e007988 */ /* 0x0003e20008000409 */
[----:B------:R-:W-:-:S03]  /*8350*/  PRMT R231, RZ, 0x7610, R231 ;  /* 0x00007610ffe77816 */ /* 0x000fc600000000e7 */
        /* <DEDUP_REMOVED lines=12> */
[----:B------:R-:W5:Y:S01]  /*8420*/  @!P2 LDG.E.U16 R229, desc[UR18][R32.64] ;  /* 0x0000001220e5a981 */ /* 0x000f62000c1e1500 */
[----:B0-----:R-:W-:-:S03]  /*8430*/  PRMT R244, RZ, 0x7610, R244 ;  /* 0x00007610fff47816 */ /* 0x001fc600000000f4 */
[----:B------:R-:W5:Y:S01]  /*8440*/  @!P2 LDG.E.U16 R231, desc[UR18][R36.64] ;  /* 0x0000001224e7a981 */ /* 0x000f62000c1e1500 */
[----:B-1----:R-:W-:-:S03]  /*8450*/  PRMT R245, RZ, 0x7610, R245 ;  /* 0x00007610fff57816 */ /* 0x002fc600000000f5 */
[----:B------:R-:W5:Y:S04]  /*8460*/  @!P2 LDG.E.U16 R233, desc[UR18][R40.64] ;  /* 0x0000001228e9a981 */ /* 0x000f68000c1e1500 */
        /* <DEDUP_REMOVED lines=9> */
[----:B------:R-:W5:Y:S01]  /*8500*/  @!P2 LDG.E.U16 R245, desc[UR18][R64.64] ;  /* 0x0000001240f5a981 */ /* 0x000f62000c1e1500 */
[----:B------:R-:W-:-:S03]  /*8510*/  IMAD.WIDE R222, R18, 0x2, R222 ;  /* 0x0000000212de7825 */ /* 0x000fc600078e02de */
[----:B------:R0:W-:Y:S01]  /*8520*/  STS.U16 [R15+UR9+0x14a00], R23 ;  /* 0x014a00170f007988 */ /* 0x0001e20008000409 */
[----:B------:R-:W-:-:S03]  /*8530*/  IMAD.WIDE R170, R18, 0x2, R170 ;  /* 0x0000000212aa7825 */ /* 0x000fc600078e02aa */
[----:B------:R1:W-:Y:S01]  /*8540*/  STS.U16 [R15+UR9+0x14e00], R25 ;  /* 0x014e00190f007988 */ /* 0x0003e20008000409 */
[----:B------:R-:W-:-:S03]  /*8550*/  IMAD.WIDE R166, R18, 0x2, R166 ;  /* 0x0000000212a67825 */ /* 0x000fc600078e02a6 */
[----:B------:R1:W-:Y:S01]  /*8560*/  STS.U16 [R15+UR9+0x15200], R27 ;  /* 0x0152001b0f007988 */ /* 0x0003e20008000409 */
[C---:B------:R-:W-:Y:S01]  /*8570*/  IMAD.WIDE R162, R18.reuse, 0x2, R162 ;  /* 0x0000000212a27825 */ /* 0x040fe200078e02a2 */
[----:B0-----:R-:W-:Y:S02]  /*8580*/  PRMT R23, RZ, 0x7610, R23 ;  /* 0x00007610ff177816 */ /* 0x001fe40000000017 */
[----:B------:R0:W-:Y:S01]  /*8590*/  STS.U16 [R15+UR9+0x15600], R29 ;  /* 0x0156001d0f007988 */ /* 0x0001e20008000409 */
[C---:B------:R-:W-:Y:S01]  /*85a0*/  IMAD.WIDE R158, R18.reuse, 0x2, R158 ;  /* 0x00000002129e7825 */ /* 0x040fe200078e029e */
[----:B-1----:R-:W-:Y:S02]  /*85b0*/  PRMT R25, RZ, 0x7610, R25 ;  /* 0x00007610ff197816 */ /* 0x002fe40000000019 */
[----:B------:R1:W-:Y:S01]  /*85c0*/  STS.U16 [R15+UR9+0x15e00], R226 ;  /* 0x015e00e20f007988 */ /* 0x0003e20008000409 */
[----:B------:R-:W-:Y:S01]  /*85d0*/  IMAD.WIDE R154, R18, 0x2, R154 ;  /* 0x00000002129a7825 */ /* 0x000fe200078e029a */
[----:B------:R-:W-:-:S02]  /*85e0*/  PRMT R27, RZ, 0x7610, R27 ;  /* 0x00007610ff1b7816 */ /* 0x000fc4000000001b */
[----:B------:R-:W5:Y:S01]  /*85f0*/  @!P2 LDG.E.U16 R23, desc[UR18][R158.64] ;  /* 0x000000129e17a981 */ /* 0x000f62000c1e1500 */
[----:B------:R-:W-:-:S03]  /*8600*/  IMAD.WIDE R150, R18, 0x2, R150 ;  /* 0x0000000212967825 */ /* 0x000fc600078e0296 */
[----:B------:R1:W-:Y:S01]  /*8610*/  STS.U16 [R15+UR9+0x15a00], R224 ;  /* 0x015a00e00f007988 */ /* 0x0003e20008000409 */
[----:B0-----:R-:W-:-:S03]  /*8620*/  PRMT R29, RZ, 0x7610, R29 ;  /* 0x00007610ff1d7816 */ /* 0x001fc6000000001d */
[----:B------:R0:W-:Y:S01]  /*8630*/  STS.U16 [R16+UR9+0x14300], R21 ;  /* 0x0143001510007988 */ /* 0x0001e20008000409 */
[----:B-1----:R-:W-:-:S03]  /*8640*/  PRMT R226, RZ, 0x7610, R226 ;  /* 0x00007610ffe27816 */ /* 0x002fc600000000e2 */
[----:B------:R1:W-:Y:S01]  /*8650*/  STS.U16 [R16+UR9+0x14700], R22 ;  /* 0x0147001610007988 */ /* 0x0003e20008000409 */
[----:B------:R-:W-:Y:S01]  /*8660*/  IMAD.WIDE R172, R18, 0x2, R172 ;  /* 0x0000000212ac7825 */ /* 0x000fe200078e02ac */
[----:B------:R-:W-:Y:S02]  /*8670*/  PRMT R224, RZ, 0x7610, R224 ;  /* 0x00007610ffe07816 */ /* 0x000fe400000000e0 */
        /* <DEDUP_REMOVED lines=9> */
[C---:B------:R-:W-:Y:S01]  /*8710*/  IMAD.WIDE R168, R18.reuse, 0x2, R168 ;  /* 0x0000000212a87825 */ /* 0x040fe200078e02a8 */
[----:B-1----:R-:W-:Y:S02]  /*8720*/  PRMT R28, RZ, 0x7610, R28 ;  /* 0x00007610ff1c7816 */ /* 0x002fe4000000001c */
[----:B------:R1:W-:Y:S01]  /*8730*/  STS.U16 [R16+UR9+0x15f00], R227 ;  /* 0x015f00e310007988 */ /* 0x0003e20008000409 */
[C---:B------:R-:W-:Y:S01]  /*8740*/  IMAD.WIDE R164, R18.reuse, 0x2, R164 ;  /* 0x0000000212a47825 */ /* 0x040fe200078e02a4 */
[----:B------:R-:W-:Y:S02]  /*8750*/  PRMT R133, RZ, 0x7610, R133 ;  /* 0x00007610ff857816 */ /* 0x000fe40000000085 */
[----:B------:R1:W-:Y:S01]  /*8760*/  STS.U16 [R5+UR9+0xd000], R248 ;  /* 0x00d000f805007988 */ /* 0x0003e20008000409 */
[----:B------:R-:W-:Y:S01]  /*8770*/  IMAD.WIDE R160, R18, 0x2, R160 ;  /* 0x0000000212a07825 */ /* 0x000fe200078e02a0 */
[----:B0-----:R-:W-:-:S02]  /*8780*/  PRMT R225, RZ, 0x7610, R225 ;  /* 0x00007610ffe17816 */ /* 0x001fc400000000e1 */
        /* <DEDUP_REMOVED lines=18> */
[----:B------:R-:W5:Y:S01]  /*88b0*/  @!P2 LDG.E.U16 R21, desc[UR18][R150.64] ;  /* 0x000000129615a981 */ /* 0x000f62000c1e1500 */
[C---:B------:R-:W-:Y:S01]  /*88c0*/  IMAD.WIDE R140, R18.reuse, 0x2, R140 ;  /* 0x00000002128c7825 */ /* 0x040fe200078e028c */
[----:B-1----:R-:W-:Y:S02]  /*88d0*/  PRMT R251, RZ, 0x7610, R251 ;  /* 0x00007610fffb7816 */ /* 0x002fe400000000fb */
[----:B------:R-:W5:Y:S01]  /*88e0*/  @!P2 LDG.E.U16 R22, desc[UR18][R154.64] ;  /* 0x000000129a16a981 */ /* 0x000f62000c1e1500 */
[C---:B------:R-:W-:Y:S01]  /*88f0*/  IMAD.WIDE R138, R18.reuse, 0x2, R138 ;  /* 0x00000002128a7825 */ /* 0x040fe200078e028a */
[----:B------:R-:W-:Y:S02]  /*8900*/  PRMT R252, RZ, 0x7610, R252 ;  /* 0x00007610fffc7816 */ /* 0x000fe400000000fc */
[----:B------:R-:W5:Y:S01]  /*8910*/  @!P2 LDG.E.U16 R24, desc[UR18][R162.64] ;  /* 0x00000012a218a981 */ /* 0x000f62000c1e1500 */
[----:B------:R-:W-:-:S03]  /*8920*/  IMAD.WIDE R136, R18, 0x2, R136 ;  /* 0x0000000212887825 */ /* 0x000fc600078e0288 */
        /* <DEDUP_REMOVED lines=17> */
[----:B------:R-:W-:-:S04]  /*8a40*/  IMAD.WIDE R116, R18, 0x2, R116 ;  /* 0x0000000212747825 */ /* 0x000fc800078e0274 */
[----:B------:R-:W-:-:S04]  /*8a50*/  IMAD.WIDE R114, R18, 0x2, R114 ;  /* 0x0000000212727825 */ /* 0x000fc800078e0272 */
[C---:B------:R-:W-:Y:S01]  /*8a60*/  IMAD.WIDE R112, R18.reuse, 0x2, R112 ;  /* 0x0000000212707825 */ /* 0x040fe200078e0270 */
[----:B--2---:R0:W-:Y:S03]  /*8a70*/  STS.U16 [R5+UR9+0x8000], R228 ;  /* 0x008000e405007988 */ /* 0x0041e60008000409 */
[C---:B------:R-:W-:Y:S01]  /*8a80*/  IMAD.WIDE R110, R18.reuse, 0x2, R110 ;  /* 0x00000002126e7825 */ /* 0x040fe200078e026e */
[----:B---3--:R1:W-:Y:S03]  /*8a90*/  STS.U16 [R5+UR9+0x8800], R230 ;  /* 0x008800e605007988 */ /* 0x0083e60008000409 */
[C---:B------:R-:W-:Y:S01]  /*8aa0*/  IMAD.WIDE R108, R18.reuse, 0x2, R108 ;  /* 0x00000002126c7825 */ /* 0x040fe200078e026c */
[----:B------:R-:W2:Y:S03]  /*8ab0*/  @!P2 LDG.E.U16 R227, desc[UR18][R110.64] ;  /* 0x000000126ee3a981 */ /* 0x000ea6000c1e1500 */
[C---:B------:R-:W-:Y:S01]  /*8ac0*/  IMAD.WIDE R106, R18.reuse, 0x2, R106 ;  /* 0x00000002126a7825 */ /* 0x040fe200078e026a */
[----:B0-----:R-:W-:Y:S01]  /*8ad0*/  PRMT R228, RZ, 0x7610, R228 ;  /* 0x00007610ffe47816 */ /* 0x001fe200000000e4 */
[----:B------:R-:W3:Y:S02]  /*8ae0*/  @!P2 LDG.E.U16 R226, desc[UR18][R108.64] ;  /* 0x000000126ce2a981 */ /* 0x000ee4000c1e1500 */
[C---:B------:R-:W-:Y:S01]  /*8af0*/  IMAD.WIDE R104, R18.reuse, 0x2, R104 ;  /* 0x0000000212687825 */ /* 0x040fe200078e0268 */
[----:B-1----:R-:W-:Y:S01]  /*8b00*/  PRMT R230, RZ, 0x7610, R230 ;  /* 0x00007610ffe67816 */ /* 0x002fe200000000e6 */
[----:B------:R-:W3:Y:S02]  /*8b10*/  @!P2 LDG.E.U16 R225, desc[UR18][R106.64] ;  /* 0x000000126ae1a981 */ /* 0x000ee4000c1e1500 */
[----:B------:R-:W-:-:S02]  /*8b20*/  IMAD.WIDE R102, R18, 0x2, R102 ;  /* 0x0000000212667825 */ /* 0x000fc400078e0266 */
[----:B------:R-:W3:Y:S02]  /*8b30*/  @!P2 LDG.E.U16 R224, desc[UR18][R104.64] ;  /* 0x0000001268e0a981 */ /* 0x000ee4000c1e1500 */
[C---:B------:R-:W-:Y:S02]  /*8b40*/  IMAD.WIDE R100, R18.reuse, 0x2, R100 ;  /* 0x0000000212647825 */ /* 0x040fe400078e0264 */
[----:B----4-:R0:W-:Y:S02]  /*8b50*/  STS.U16 [R5+UR9+0x9000], R232 ;  /* 0x009000e805007988 */ /* 0x0101e40008000409 */
[C---:B------:R-:W-:Y:S02]  /*8b60*/  IMAD.WIDE R98, R18.reuse, 0x2, R98 ;  /* 0x0000000212627825 */ /* 0x040fe400078e0262 */
[----:B------:R-:W4:Y:S02]  /*8b70*/  @!P2 LDG.E.U16 R29, desc[UR18][R100.64] ;  /* 0x00000012641da981 */ /* 0x000f24000c1e1500 */
[----:B------:R-:W-:-:S02]  /*8b80*/  IMAD.WIDE R96, R18, 0x2, R96 ;  /* 0x0000000212607825 */ /* 0x000fc400078e0260 */
[----:B-----5:R1:W-:Y:S01]  /*8b90*/  STS.U16 [R5+UR9+0x9800], R234 ;  /* 0x009800ea05007988 */ /* 0x0203e20008000409 */
[----:B0-----:R-:W-:-:S03]  /*8ba0*/  PRMT R232, RZ, 0x7610, R232 ;  /* 0x00007610ffe87816 */ /* 0x001fc600000000e8 */
[----:B------:R-:W5:Y:S04]  /*8bb0*/  @!P2 LDG.E.U16 R28, desc[UR18][R98.64] ;  /* 0x00000012621ca981 */ /* 0x000f68000c1e1500 */
[----:B------:R-:W5:Y:S01]  /*8bc0*/  @!P2 LDG.E.U16 R133, desc[UR18][R102.64] ;  /* 0x000000126685a981 */ /* 0x000f62000c1e1500 */
[----:B-1----:R-:W-:-:S03]  /*8bd0*/  PRMT R234, RZ, 0x7610, R234 ;  /* 0x00007610ffea7816 */ /* 0x002fc600000000ea */
[----:B------:R-:W5:Y:S04]  /*8be0*/  @!P2 LDG.E.U16 R228, desc[UR18][R112.64] ;  /* 0x0000001270e4a981 */ /* 0x000f68000c1e1500 */
[----:B------:R-:W5:Y:S04]  /*8bf0*/  @!P2 LDG.E.U16 R230, desc[UR18][R116.64] ;  /* 0x0000001274e6a981 */ /* 0x000f68000c1e1500 */
[----:B------:R-:W5:Y:S04]  /*8c00*/  @!P2 LDG.E.U16 R232, desc[UR18][R120.64] ;  /* 0x0000001278e8a981 */ /* 0x000f68000c1e1500 */
[----:B------:R0:W-:Y:S04]  /*8c10*/  STS.U16 [R5+UR9+0xa000], R236 ;  /* 0x00a000ec05007988 */ /* 0x0001e80008000409 */
[----:B------:R-:W5:Y:S04]  /*8c20*/  @!P2 LDG.E.U16 R234, desc[UR18][R124.64] ;  /* 0x000000127ceaa981 */ /* 0x000f68000c1e1500 */
[----:B------:R-:W5:Y:S01]  /*8c30*/  @!P2 LDG.E.U16 R252, desc[UR18][R96.64] ;  /* 0x0000001260fca981 */ /* 0x000f62000c1e1500 */
[----:B0-----:R-:W-:-:S06]  /*8c40*/  PRMT R236, RZ, 0x7610, R236 ;  /* 0x00007610ffec7816 */ /* 0x001fcc00000000ec */
[----:B------:R-:W5:Y:S04]  /*8c50*/  @!P2 LDG.E.U16 R236, desc[UR18][R128.64] ;  /* 0x0000001280eca981 */ /* 0x000f68000c1e1500 */
[----:B------:R0:W-:Y:S04]  /*8c60*/  STS.U16 [R5+UR9+0x8400], R229 ;  /* 0x008400e505007988 */ /* 0x0001e80008000409 */
        /* <DEDUP_REMOVED lines=23> */
[----:B------:R-:W5:Y:S01]  /*8de0*/  @!P2 LDG.E.U16 R229, desc[UR18][R114.64] ;  /* 0x0000001272e5a981 */ /* 0x000f62000c1e1500 */
[----:B------:R-:W-:-:S03]  /*8df0*/  PRMT R244, RZ, 0x7610, R244 ;  /* 0x00007610fff47816 */ /* 0x000fc600000000f4 */
[----:B------:R-:W5:Y:S01]  /*8e00*/  @!P2 LDG.E.U16 R231, desc[UR18][R118.64] ;  /* 0x0000001276e7a981 */ /* 0x000f62000c1e1500 */
[----:B0-----:R-:W-:-:S03]  /*8e10*/  PRMT R245, RZ, 0x7610, R245 ;  /* 0x00007610fff57816 */ /* 0x001fc600000000f5 */
        /* <DEDUP_REMOVED lines=11> */
[----:B------:R-:W0:Y:S03]  /*8ed0*/  S2R R3, SR_TID.X ;  /* 0x0000000000037919 */ /* 0x000e260000002100 */
[----:B------:R1:W-:Y:S01]  /*8ee0*/  STS.U16 [R5+UR9+0xec00], R23 ;  /* 0x00ec001705007988 */ /* 0x0003e20008000409 */
[----:B------:R-:W-:-:S04]  /*8ef0*/  ULEA UR11, UR5, UR9, 0x3 ;  /* 0x00000009050b7291 */ /* 0x000fc8000f8e18ff */
[----:B------:R-:W-:Y:S01]  /*8f00*/  UIADD3 UR11, UPT, UPT, UR11, 0x18000, URZ ;  /* 0x000180000b0b7890 */ /* 0x000fe2000fffe0ff */
[----:B------:R1:W-:Y:S04]  /*8f10*/  STS.U16 [R5+UR9+0xe400], R21 ;  /* 0x00e4001505007988 */ /* 0x0003e80008000409 */
        /* <DEDUP_REMOVED lines=11> */
[----:B--2---:R1:W-:Y:S04]  /*8fd0*/  STS.U16 [R17+UR9+0x9a00], R227 ;  /* 0x009a00e311007988 */ /* 0x0043e80008000409 */
[----:B---3--:R1:W-:Y:S04]  /*8fe0*/  STS.U16 [R17+UR9+0x9600], R226 ;  /* 0x009600e211007988 */ /* 0x0083e80008000409 */
[----:B------:R1:W-:Y:S04]  /*8ff0*/  STS.U16 [R17+UR9+0x9200], R225 ;  /* 0x009200e111007988 */ /* 0x0003e80008000409 */
[----:B------:R1:W-:Y:S04]  /*9000*/  STS.U16 [R17+UR9+0x8e00], R224 ;  /* 0x008e00e011007988 */ /* 0x0003e80008000409 */
[----:B----4-:R1:W-:Y:S04]  /*9010*/  STS.U16 [R17+UR9+0x8600], R29 ;  /* 0x0086001d11007988 */ /* 0x0103e80008000409 */
[----:B-----5:R1:W-:Y:S04]  /*9020*/  STS.U16 [R17+UR9+0x8200], R28 ;  /* 0x0082001c11007988 */ /* 0x0203e80008000409 */
[----:B------:R1:W-:Y:S04]  /*9030*/  STS.U16 [R17+UR9+0x8a00], R133 ;  /* 0x008a008511007988 */ /* 0x0003e80008000409 */
[----:B------:R1:W-:Y:S04]  /*9040*/  STS.U16 [R17+UR9+0x9e00], R228 ;  /* 0x009e00e411007988 */ /* 0x0003e80008000409 */
[----:B------:R1:W-:Y:S04]  /*9050*/  STS.U16 [R17+UR9+0xa600], R230 ;  /* 0x00a600e611007988 */ /* 0x0003e80008000409 */
[----:B------:R1:W-:Y:S04]  /*9060*/  STS.U16 [R17+UR9+0xae00], R232 ;  /* 0x00ae00e811007988 */ /* 0x0003e80008000409 */
[----:B------:R1:W-:Y:S04]  /*9070*/  STS.U16 [R17+UR9+0xb600], R234 ;  /* 0x00b600ea11007988 */ /* 0x0003e80008000409 */
[----:B------:R1:W-:Y:S04]  /*9080*/  STS.U16 [R17+UR9+0xfe00], R252 ;  /* 0x00fe00fc11007988 */ /* 0x0003e80008000409 */
[----:B------:R1:W-:Y:S01]  /*9090*/  STS.U16 [R17+UR9+0xbe00], R236 ;  /* 0x00be00ec11007988 */ /* 0x0003e20008000409 */
[----:B0-----:R-:W-:-:S03]  /*90a0*/  LOP3.LUT R3, R3, 0xff, RZ, 0xc0, !PT ;  /* 0x000000ff03037812 */ /* 0x001fc600078ec0ff */
        /* <DEDUP_REMOVED lines=12> */
[----:B------:R1:W-:Y:S01]  /*9170*/  STS.U16 [R17+UR9+0xe200], R245 ;  /* 0x00e200f511007988 */ /* 0x0003e20008000409 */
[----:B------:R0:W-:Y:S06]  /*9180*/  MEMBAR.ALL.CTA ;  /* 0x0000000000007992 */ /* 0x0001ec0000008000 */
[----:B0-----:R-:W0:Y:S02]  /*9190*/  FENCE.VIEW.ASYNC.S ;  /* 0x00000000000073c6 */ /* 0x001e240000000000 */
[----:B0-----:R-:W-:Y:S06]  /*91a0*/  BAR.SYNC.DEFER_BLOCKING 0x0 ;  /* 0x0000000000007b1d */ /* 0x001fec0000010000 */
[----:B------:R-:W-:Y:S05]  /*91b0*/  @P0 BRA `(.L_x_9) ;  /* 0x00000000004c0947 */ /* 0x000fea0003800000 */
        /* <DEDUP_REMOVED lines=9> */
[----:B------:R-:W-:Y:S01]  /*9250*/  UMOV UR7, URZ ;  /* 0x000000ff00077c82 */ /* 0x000fe20008000000 */
[----:B------:R0:W-:Y:S01]  /*9260*/  UTCHMMA gdesc[UR14], gdesc[UR12], tmem[UR8], tmem[UR16], idesc[UR17], UPT ;  /* 0x00ff100c0e0075ea */ /* 0x0001e2000b800008 */
        /* <DEDUP_REMOVED lines=8> */
.L_x_9:
[----:B------:R-:W-:Y:S01]  /*92f0*/  UIADD3 UR5, UPT, UPT, UR5, 0x1, URZ ;  /* 0x0000000105057890 */ /* 0x000fe2000fffe0ff */
[----:B------:R-:W-:Y:S01]  /*9300*/  VIADD R20, R20, 0xffffffff ;  /* 0xffffffff14147836 */ /* 0x000fe20000000000 */
[----:B------:R-:W-:Y:S02]  /*9310*/  UIADD3 UR32, UPT, UPT, UR32, -0x40, URZ ;  /* 0xffffffc020207890 */ /* 0x000fe4000fffe0ff */
[----:B------:R-:W-:Y:S02]  /*9320*/  UISETP.GT.AND UP1, UPT, UR5, 0x1, UPT ;  /* 0x000000010500788c */ /* 0x000fe4000bf24270 */
[----:B------:R-:W-:Y:S02]  /*9330*/  ISETP.NE.U32.AND P2, PT, R20, RZ, PT ;  /* 0x000000ff1400720c */ /* 0x000fe40003f45070 */
[----:B0-----:R-:W-:Y:S02]  /*9340*/  USEL UR6, URZ, 0x1, !UP1 ;  /* 0x00000001ff067887 */ /* 0x001fe4000c800000 */
[----:B------:R-:W-:-:S02]  /*9350*/  USEL UR5, UR5, URZ, !UP1 ;  /* 0x000000ff05057287 */ /* 0x000fc4000c800000 */
[----:B------:R-:W-:-:S03]  /*9360*/  ULOP3.LUT UR7, UR4, UR6, URZ, 0x3c, !UPT ;  /* 0x0000000604077292 */ /* 0x000fc6000f8e3cff */
[----:B------:R-:W-:-:S04]  /*9370*/  UMOV UR6, UR4 ;  /* 0x0000000400067c82 */ /* 0x000fc80008000000 */
[----:B------:R-:W-:Y:S01]  /*9380*/  UMOV UR4, UR7 ;  /* 0x0000000700047c82 */ /* 0x000fe20008000000 */
[----:B------:R-:W-:Y:S05]  /*9390*/  @P2 BRA `(.L_x_10) ;  /* 0xffffffe000642947 */ /* 0x000fea000383ffff */
.L_x_7:
[----:B-1----:R-:W1:Y:S01]  /*93a0*/  S2R R21, SR_TID.X ;  /* 0x0000000000157919 */ /* 0x002e620000002100 */
[----:B------:R-:W-:Y:S01]  /*93b0*/  ISETP.GE.AND P0, PT, R7, 0x40, PT ;  /* 0x000000400700780c */ /* 0x000fe20003f06270 */
[----:B0-----:R-:W0:Y:S01]  /*93c0*/  LDCU UR4, c[0x0][0x39c] ;  /* 0x00007380ff0477ac */ /* 0x001e220008000800 */
[C---:B------:R-:W-:Y:S02]  /*93d0*/  LOP3.LUT R133, R2.reuse, R0, RZ, 0xfc, !PT ;  /* 0x0000000002857212 */ /* 0x040fe400078efcff */
[C-C-:B------:R-:W-:Y:S01]  /*93e0*/  LOP3.LUT R135, R2.reuse, 0x3e, R0.reuse, 0xfe, !PT ;  /* 0x0000003e02877812 */ /* 0x140fe200078efe00 */
[----:B------:R-:W2:Y:S01]  /*93f0*/  LDCU.128 UR12, c[0x0][0x390] ;  /* 0x00007200ff0c77ac */ /* 0x000ea20008000c00 */
[C-C-:B------:R-:W-:Y:S02]  /*9400*/  LOP3.LUT R140, R2.reuse, 0x3c, R0.reuse, 0xfe, !PT ;  /* 0x0000003c028c7812 */ /* 0x140fe400078efe00 */
[C-C-:B------:R-:W-:Y:S02]  /*9410*/  LOP3.LUT R141, R2.reuse, 0x3a, R0.reuse, 0xfe, !PT ;  /* 0x0000003a028d7812 */ /* 0x140fe400078efe00 */
[----:B------:R-:W-:-:S02]  /*9420*/  LOP3.LUT R134, R2, 0x38, R0, 0xfe, !PT ;  /* 0x0000003802867812 */ /* 0x000fc400078efe00 */
[C-C-:B------:R-:W-:Y:S02]  /*9430*/  LOP3.LUT R142, R2.reuse, 0x36, R0.reuse, 0xfe, !PT ;  /* 0x00000036028e7812 */ /* 0x140fe400078efe00 */
[C-C-:B------:R-:W-:Y:S02]  /*9440*/  LOP3.LUT R143, R2.reuse, 0x34, R0.reuse, 0xfe, !PT ;  /* 0x00000034028f7812 */ /* 0x140fe400078efe00 */
[C-C-:B------:R-:W-:Y:S02]  /*9450*/  LOP3.LUT R145, R2.reuse, 0x32, R0.reuse, 0xfe, !PT ;  /* 0x0000003202917812 */ /* 0x140fe400078efe00 */
[C-C-:B------:R-:W-:Y:S02]  /*9460*/  LOP3.LUT R147, R2.reuse, 0x30, R0.reuse, 0xfe, !PT ;  /* 0x0000003002937812 */ /* 0x140fe400078efe00 */
[C-C-:B------:R-:W-:Y:S02]  /*9470*/  LOP3.LUT R144, R2.reuse, 0x2e, R0.reuse, 0xfe, !PT ;  /* 0x0000002e02907812 */ /* 0x140fe400078efe00 */
[----:B------:R-:W-:-:S02]  /*9480*/  LOP3.LUT R148, R2, 0x2c, R0, 0xfe, !PT ;  /* 0x0000002c02947812 */ /* 0x000fc400078efe00 */
[C-C-:B------:R-:W-:Y:S02]  /*9490*/  LOP3.LUT R149, R2.reuse, 0x2a, R0.reuse, 0xfe, !PT ;  /* 0x0000002a02957812 */ /* 0x140fe400078efe00 */
[C-C-:B------:R-:W-:Y:S02]  /*94a0*/  LOP3.LUT R146, R2.reuse, 0x28, R0.reuse, 0xfe, !PT ;  /* 0x0000002802927812 */ /* 0x140fe400078efe00 */
[----:B------:R-:W-:Y:S02]  /*94b0*/  LOP3.LUT R151, R2, 0x26, R0, 0xfe, !PT ;  /* 0x0000002602977812 */ /* 0x000fe400078efe00 */
[C---:B-1----:R-:W-:Y:S02]  /*94c0*/  LOP3.LUT R137, R21.reuse, 0x7f, RZ, 0xc0, !PT ;  /* 0x0000007f15897812 */ /* 0x042fe400078ec0ff */
[----:B------:R-:W-:Y:S01]  /*94d0*/  LOP3.LUT R136, R21, 0x80, RZ, 0xc0, !PT ;  /* 0x0000008015887812 */ /* 0x000fe200078ec0ff */
[----:B0-2---:R-:W-:Y:S06]  /*94e0*/  @!P0 BRA `(.L_x_11) ;  /* 0x0000000000108947 */ /* 0x005fec0003800000 */
[----:B------:R-:W-:-:S06]  /*94f0*/  USHF.L.U32 UR6, UR6, 0x1f, URZ ;  /* 0x0000001f06067899 */ /* 0x000fcc00080006ff */
[----:B------:R-:W-:-:S04]  /*9500*/  IMAD.U32 R4, RZ, RZ, UR6 ;  /* 0x00000006ff047e24 */ /* 0x000fc8000f8e00ff */
[----:B------:R-:W0:Y:S02]  /*9510*/  SYNCS.PHASECHK.TRANS64.TRYWAIT P0, [UR11], R4 ;  /* 0x00000004ff0075a7 */ /* 0x000e24000800110b */
[----:B0-----:R-:W-:Y:S05]  /*9520*/  @!P0 BRA `(.L_x_12) ;  /* 0x0000004400308947 */ /* 0x001fea0003800000 */
.L_x_11:
[----:B------:R-:W-:Y:S01]  /*9530*/  BAR.SYNC.DEFER_BLOCKING 0x0 ;  /* 0x0000000000007b1d */ /* 0x000fe20000010000 */
[----:B------:R-:W-:Y:S02]  /*9540*/  LEA R136, R136, UR9, 0x5 ;  /* 0x0000000988887c11 */ /* 0x000fe4000f8e28ff */
[----:B------:R-:W-:Y:S02]  /*9550*/  ISETP.GE.AND P0, PT, R132, UR14, PT ;  /* 0x0000000e84007c0c */ /* 0x000fe4000bf06270 */
[----:B------:R-:W-:Y:S01]  /*9560*/  LOP3.LUT R138, R133, 0x42, RZ, 0xfc, !PT ;  /* 0x00000042858a7812 */ /* 0x000fe200078efcff */
[----:B------:R-:W0:Y:S01]  /*9570*/  LDCU UR5, c[0x0][0x39c] ;  /* 0x00007380ff0577ac */ /* 0x000e220008000800 */
[C-C-:B------:R-:W-:Y:S02]  /*9580*/  LOP3.LUT R150, R2.reuse, 0x24, R0.reuse, 0xfe, !PT ;  /* 0x0000002402967812 */ /* 0x140fe400078efe00 */
[C-C-:B------:R-:W-:Y:S01]  /*9590*/  LOP3.LUT R152, R2.reuse, 0x22, R0.reuse, 0xfe, !PT ;  /* 0x0000002202987812 */ /* 0x140fe200078efe00 */
[----:B------:R-:W1:Y:S01]  /*95a0*/  LDCU UR6, c[0x0][0x39c] ;  /* 0x00007380ff0677ac */ /* 0x000e620008000800 */
[----:B------:R-:W-:-:S02]  /*95b0*/  LOP3.LUT R155, R2, 0x20, R0, 0xfe, !PT ;  /* 0x00000020029b7812 */ /* 0x000fc400078efe00 */
[C-C-:B------:R-:W-:Y:S01]  /*95c0*/  LOP3.LUT R154, R2.reuse, 0x1e, R0.reuse, 0xfe, !PT ;  /* 0x0000001e029a7812 */ /* 0x140fe200078efe00 */
[----:B------:R-:W2:Y:S01]  /*95d0*/  LDCU UR7, c[0x0][0x39c] ;  /* 0x00007380ff0777ac */ /* 0x000ea20008000800 */
[C-C-:B------:R-:W-:Y:S02]  /*95e0*/  LOP3.LUT R153, R2.reuse, 0x1c, R0.reuse, 0xfe, !PT ;  /* 0x0000001c02997812 */ /* 0x140fe400078efe00 */
[C-C-:B------:R-:W-:Y:S02]  /*95f0*/  LOP3.LUT R156, R2.reuse, 0x1a, R0.reuse, 0xfe, !PT ;  /* 0x0000001a029c7812 */ /* 0x140fe400078efe00 */
[C-C-:B------:R-:W-:Y:S02]  /*9600*/  LOP3.LUT R158, R2.reuse, 0x18, R0.reuse, 0xfe, !PT ;  /* 0x00000018029e7812 */ /* 0x140fe400078efe00 */
[C-C-:B------:R-:W-:Y:S02]  /*9610*/  LOP3.LUT R160, R2.reuse, 0x16, R0.reuse, 0xfe, !PT ;  /* 0x0000001602a07812 */ /* 0x140fe400078efe00 */
[C-C-:B------:R-:W-:Y:S01]  /*9620*/  LOP3.LUT R157, R2.reuse, 0x14, R0.reuse, 0xfe, !PT ;  /* 0x00000014029d7812 */ /* 0x140fe200078efe00 */
[----:B------:R-:W3:Y:S02]  /*9630*/  @!P1 SYNCS.CCTL.IV [UR9+0x18000] ;  /* 0x01800000ff0099b1 */ /* 0x000ee40008000009 */
[----:B---3--:R-:W-:Y:S01]  /*9640*/  BAR.SYNC.DEFER_BLOCKING 0x0 ;  /* 0x0000000000007b1d */ /* 0x008fe20000010000 */
[----:B------:R-:W-:-:S02]  /*9650*/  LOP3.LUT R163, R2, 0x12, R0, 0xfe, !PT ;  /* 0x0000001202a37812 */ /* 0x000fc400078efe00 */
[C-C-:B------:R-:W-:Y:S02]  /*9660*/  LOP3.LUT R159, R2.reuse, 0x10, R0.reuse, 0xfe, !PT ;  /* 0x00000010029f7812 */ /* 0x140fe400078efe00 */
[C-C-:B------:R-:W-:Y:S02]  /*9670*/  LOP3.LUT R165, R2.reuse, 0xe, R0.reuse, 0xfe, !PT ;  /* 0x0000000e02a57812 */ /* 0x140fe400078efe00 */
[C-C-:B------:R-:W-:Y:S01]  /*9680*/  LOP3.LUT R161, R2.reuse, 0xc, R0.reuse, 0xfe, !PT ;  /* 0x0000000c02a17812 */ /* 0x140fe200078efe00 */
[----:B------:R-:W3:Y:S01]  /*9690*/  LDTM.x128 R4, tmem[UR10] ;  /* 0x0000000a000479ee */ /* 0x000ee200083c0000 */
[C-C-:B------:R-:W-:Y:S02]  /*96a0*/  LOP3.LUT R167, R2.reuse, 0xa, R0.reuse, 0xfe, !PT ;  /* 0x0000000a02a77812 */ /* 0x140fe400078efe00 */
[C-C-:B------:R-:W-:Y:S02]  /*96b0*/  LOP3.LUT R164, R2.reuse, 0x8, R0.reuse, 0xfe, !PT ;  /* 0x0000000802a47812 */ /* 0x140fe400078efe00 */
[----:B------:R-:W-:-:S02]  /*96c0*/  LOP3.LUT R166, R2, 0x6, R0, 0xfe, !PT ;  /* 0x0000000602a67812 */ /* 0x000fc400078efe00 */
[C-C-:B------:R-:W-:Y:S02]  /*96d0*/  LOP3.LUT R162, R2.reuse, 0x4, R0.reuse, 0xfe, !PT ;  /* 0x0000000402a27812 */ /* 0x140fe400078efe00 */
[----:B------:R-:W-:Y:S01]  /*96e0*/  LOP3.LUT R0, R2, 0x2, R0, 0xfe, !PT ;  /* 0x0000000202007812 */ /* 0x000fe200078efe00 */
[----:B------:R-:W-:Y:S01]  /*96f0*/  IMAD R2, R137, 0x10, R136 ;  /* 0x0000001089027824 */ /* 0x000fe200078e0288 */
[----:B------:R-:W-:Y:S01]  /*9700*/  ISETP.LT.AND P4, PT, R138, UR4, !P0 ;  /* 0x000000048a007c0c */ /* 0x000fe2000c781270 */
[----:B------:R-:W4:Y:S01]  /*9710*/  LDCU UR4, c[0x0][0x3b4] ;  /* 0x00007680ff0477ac */ /* 0x000f220008000800 */
[----:B------:R-:W-:Y:S02]  /*9720*/  LEA R3, R3, UR9, 0x4 ;  /* 0x0000000903037c11 */ /* 0x000fe4000f8e20ff */
[----:B------:R-:W-:Y:S01]  /*9730*/  ISETP.LT.AND P5, PT, R133, UR15, !P0 ;  /* 0x0000000f85007c0c */ /* 0x000fe2000c7a1270 */
[----:B------:R-:W5:Y:S01]  /*9740*/  @!P1 SYNCS.CCTL.IV [UR9+0x18008] ;  /* 0x01800800ff0099b1 */ /* 0x000f620008000009 */
[----:B------:R-:W-:Y:S01]  /*9750*/  NOP ;  /* 0x0000000000007918 */ /* 0x000fe20000000000 */
[----:B------:R-:W-:Y:S01]  /*9760*/  ISETP.LT.AND P2, PT, R0, UR15, !P0 ;  /* 0x0000000f00007c0c */ /* 0x000fe2000c741270 */
[----:B------:R-:W0:Y:S01]  /*9770*/  LDCU UR9, c[0x0][0x39c] ;  /* 0x00007380ff0977ac */ /* 0x000e220008000800 */
[----:B---3--:R-:W-:-:S02]  /*9780*/  F2FP.F16.F32.PACK_AB R4, R6, R4 ;  /* 0x000000040604723e */ /* 0x008fc400000000ff */
[----:B------:R-:W-:Y:S02]  /*9790*/  F2FP.F16.F32.PACK_AB R136, R7, R5 ;  /* 0x000000050788723e */ /* 0x000fe400000000ff */
[----:B------:R-:W-:Y:S02]  /*97a0*/  F2FP.F16.F32.PACK_AB R5, R10, R8 ;  /* 0x000000080a05723e */ /* 0x000fe400000000ff */
[----:B------:R-:W-:Y:S01]  /*97b0*/  F2FP.F16.F32.PACK_AB R137, R11, R9 ;  /* 0x000000090b89723e */ /* 0x000fe200000000ff */
[----:B----4-:R-:W-:Y:S01]  /*97c0*/  IMAD R132, R132, UR4, RZ ;  /* 0x0000000484847c24 */ /* 0x010fe2000f8e02ff */
[----:B------:R-:W-:Y:S01]  /*97d0*/  F2FP.F16.F32.PACK_AB R6, R14, R12 ;  /* 0x0000000c0e06723e */ /* 0x000fe200000000ff */
[----:B------:R-:W3:Y:S01]  /*97e0*/  LDCU UR4, c[0x0][0x39c] ;  /* 0x00007380ff0477ac */ /* 0x000ee20008000800 */
[----:B------:R-:W-:Y:S02]  /*97f0*/  F2FP.F16.F32.PACK_AB R138, R15, R13 ;  /* 0x0000000d0f8a723e */ /* 0x000fe400000000ff */
[----:B------:R-:W-:-:S02]  /*9800*/  F2FP.F16.F32.PACK_AB R7, R18, R16 ;  /* 0x000000101207723e */ /* 0x000fc400000000ff */
[----:B------:R-:W-:Y:S02]  /*9810*/  F2FP.F16.F32.PACK_AB R139, R19, R17 ;  /* 0x00000011138b723e */ /* 0x000fe400000000ff */
[----:B------:R-:W-:Y:S01]  /*9820*/  F2FP.F16.F32.PACK_AB R36, R38, R36 ;  /* 0x000000242624723e */ /* 0x000fe200000000ff */
[----:B-----5:R-:W-:Y:S01]  /*9830*/  STS.128 [R2], R4 ;  /* 0x0000000402007388 */ /* 0x020fe20000000c00 */
[----:B------:R-:W-:Y:S02]  /*9840*/  F2FP.F16.F32.PACK_AB R12, R39, R37 ;  /* 0x00000025270c723e */ /* 0x000fe400000000ff */
[----:B------:R-:W-:Y:S01]  /*9850*/  F2FP.F16.F32.PACK_AB R38, R46, R44 ;  /* 0x0000002c2e26723e */ /* 0x000fe200000000ff */
[----:B------:R-:W-:Y:S01]  /*9860*/  STS.128 [R2+0x800], R136 ;  /* 0x0008008802007388 */ /* 0x000fe20000000c00 */
[----:B------:R-:W-:Y:S02]  /*9870*/  F2FP.F16.F32.PACK_AB R14, R47, R45 ;  /* 0x0000002d2f0e723e */ /* 0x000fe400000000ff */
[----:B------:R-:W-:Y:S01]  /*9880*/  F2FP.F16.F32.PACK_AB R39, R50, R48 ;  /* 0x000000303227723e */ /* 0x000fe200000000ff */
[----:B------:R-:W-:Y:S01]  /*9890*/  BAR.SYNC.DEFER_BLOCKING 0x0 ;  /* 0x0000000000007b1d */ /* 0x000fe20000010000 */
[----:B------:R-:W-:-:S02]  /*98a0*/  F2FP.F16.F32.PACK_AB R15, R51, R49 ;  /* 0x00000031330f723e */ /* 0x000fc400000000ff */
[----:B------:R-:W-:Y:S02]  /*98b0*/  F2FP.F16.F32.PACK_AB R20, R22, R20 ;  /* 0x000000141614723e */ /* 0x000fe400000000ff */
[----:B------:R-:W-:Y:S02]  /*98c0*/  F2FP.F16.F32.PACK_AB R8, R23, R21 ;  /* 0x000000151708723e */ /* 0x000fe400000000ff */
[----:B------:R-:W-:Y:S02]  /*98d0*/  F2FP.F16.F32.PACK_AB R21, R26, R24 ;  /* 0x000000181a15723e */ /* 0x000fe400000000ff */
[----:B------:R-:W-:Y:S02]  /*98e0*/  F2FP.F16.F32.PACK_AB R9, R27, R25 ;  /* 0x000000191b09723e */ /* 0x000fe400000000ff */
[----:B------:R-:W-:Y:S02]  /*98f0*/  F2FP.F16.F32.PACK_AB R22, R30, R28 ;  /* 0x0000001c1e16723e */ /* 0x000fe400000000ff */
[----:B------:R-:W-:-:S02]  /*9900*/  F2FP.F16.F32.PACK_AB R10, R31, R29 ;  /* 0x0000001d1f0a723e */ /* 0x000fc400000000ff */
[----:B------:R-:W-:Y:S02]  /*9910*/  F2FP.F16.F32.PACK_AB R23, R34, R32 ;  /* 0x000000202217723e */ /* 0x000fe400000000ff */
[----:B------:R-:W-:Y:S02]  /*9920*/  F2FP.F16.F32.PACK_AB R11, R35, R33 ;  /* 0x00000021230b723e */ /* 0x000fe400000000ff */
[----:B------:R-:W-:Y:S02]  /*9930*/  F2FP.F16.F32.PACK_AB R52, R54, R52 ;  /* 0x000000343634723e */ /* 0x000fe400000000ff */
[----:B------:R-:W-:Y:S02]  /*9940*/  F2FP.F16.F32.PACK_AB R16, R55, R53 ;  /* 0x000000353710723e */ /* 0x000fe400000000ff */
[----:B------:R-:W-:Y:S01]  /*9950*/  F2FP.F16.F32.PACK_AB R53, R58, R56 ;  /* 0x000000383a35723e */ /* 0x000fe200000000ff */
[----:B------:R-:W4:Y:S01]  /*9960*/  LDS.128 R44, [R3] ;  /* 0x00000000032c7984 */ /* 0x000f220000000c00 */
[----:B------:R-:W-:-:S02]  /*9970*/  F2FP.F16.F32.PACK_AB R17, R59, R57 ;  /* 0x000000393b11723e */ /* 0x000fc400000000ff */
[----:B------:R-:W-:Y:S01]  /*9980*/  F2FP.F16.F32.PACK_AB R54, R62, R60 ;  /* 0x0000003c3e36723e */ /* 0x000fe200000000ff */
[----:B------:R-:W-:Y:S01]  /*9990*/  LDS.128 R48, [R3+0x1000] ;  /* 0x0010000003307984 */ /* 0x000fe20000000c00 */
[----:B------:R-:W-:Y:S02]  /*99a0*/  F2FP.F16.F32.PACK_AB R18, R63, R61 ;  /* 0x0000003d3f12723e */ /* 0x000fe400000000ff */
[----:B------:R-:W-:Y:S01]  /*99b0*/  F2FP.F16.F32.PACK_AB R37, R42, R40 ;  /* 0x000000282a25723e */ /* 0x000fe200000000ff */
[----:B------:R-:W-:Y:S01]  /*99c0*/  BAR.SYNC.DEFER_BLOCKING 0x0 ;  /* 0x0000000000007b1d */ /* 0x000fe20000010000 */
[----:B------:R-:W-:Y:S02]  /*99d0*/  F2FP.F16.F32.PACK_AB R13, R43, R41 ;  /* 0x000000292b0d723e */ /* 0x000fe400000000ff */
[----:B------:R-:W-:Y:S02]  /*99e0*/  F2FP.F16.F32.PACK_AB R55, R66, R64 ;  /* 0x000000404237723e */ /* 0x000fe400000000ff */
[----:B------:R-:W-:-:S02]  /*99f0*/  F2FP.F16.F32.PACK_AB R19, R67, R65 ;  /* 0x000000414313723e */ /* 0x000fc400000000ff */
[----:B------:R-:W-:Y:S02]  /*9a00*/  F2FP.F16.F32.PACK_AB R68, R70, R68 ;  /* 0x000000444644723e */ /* 0x000fe400000000ff */
[----:B------:R-:W-:Y:S02]  /*9a10*/  F2FP.F16.F32.PACK_AB R24, R71, R69 ;  /* 0x000000454718723e */ /* 0x000fe400000000ff */
[----:B------:R-:W-:Y:S02]  /*9a20*/  F2FP.F16.F32.PACK_AB R69, R74, R72 ;  /* 0x000000484a45723e */ /* 0x000fe400000000ff */
[----:B------:R-:W-:Y:S01]  /*9a30*/  F2FP.F16.F32.PACK_AB R25, R75, R73 ;  /* 0x000000494b19723e */ /* 0x000fe200000000ff */
[----:B------:R-:W5:Y:S01]  /*9a40*/  LDC R72, c[0x0][0x3b8] ;  /* 0x0000ee00ff487b82 */ /* 0x000f620000000800 */
[----:B------:R-:W-:Y:S02]  /*9a50*/  F2FP.F16.F32.PACK_AB R70, R78, R76 ;  /* 0x0000004c4e46723e */ /* 0x000fe400000000ff */
[----:B------:R-:W-:-:S02]  /*9a60*/  F2FP.F16.F32.PACK_AB R26, R79, R77 ;  /* 0x0000004d4f1a723e */ /* 0x000fc400000000ff */
[----:B------:R-:W-:Y:S02]  /*9a70*/  F2FP.F16.F32.PACK_AB R71, R82, R80 ;  /* 0x000000505247723e */ /* 0x000fe400000000ff */
[----:B------:R-:W-:Y:S02]  /*9a80*/  F2FP.F16.F32.PACK_AB R27, R83, R81 ;  /* 0x00000051531b723e */ /* 0x000fe400000000ff */
[----:B------:R-:W-:Y:S01]  /*9a90*/  F2FP.F16.F32.PACK_AB R84, R86, R84 ;  /* 0x000000545654723e */ /* 0x000fe200000000ff */
[----:B------:R-:W-:Y:S01]  /*9aa0*/  STS.128 [R2], R20 ;  /* 0x0000001402007388 */ /* 0x000fe20000000c00 */
[----:B------:R-:W-:Y:S02]  /*9ab0*/  F2FP.F16.F32.PACK_AB R28, R87, R85 ;  /* 0x00000055571c723e */ /* 0x000fe400000000ff */
[----:B------:R-:W-:Y:S01]  /*9ac0*/  F2FP.F16.F32.PACK_AB R85, R90, R88 ;  /* 0x000000585a55723e */ /* 0x000fe200000000ff */
[----:B------:R-:W-:Y:S01]  /*9ad0*/  STS.128 [R2+0x800], R8 ;  /* 0x0008000802007388 */ /* 0x000fe20000000c00 */
[----:B------:R-:W-:-:S02]  /*9ae0*/  F2FP.F16.F32.PACK_AB R29, R91, R89 ;  /* 0x000000595b1d723e */ /* 0x000fc400000000ff */
[----:B------:R-:W-:Y:S01]  /*9af0*/  F2FP.F16.F32.PACK_AB R86, R94, R92 ;  /* 0x0000005c5e56723e */ /* 0x000fe200000000ff */
[----:B------:R-:W-:Y:S01]  /*9b00*/  BAR.SYNC.DEFER_BLOCKING 0x0 ;  /* 0x0000000000007b1d */ /* 0x000fe20000010000 */
        /* <DEDUP_REMOVED lines=9> */
[----:B------:R-:W-:Y:S02]  /*9ba0*/  F2FP.F16.F32.PACK_AB R103, R114, R112 ;  /* 0x000000707267723e */ /* 0x000fe400000000ff */
[----:B------:R-:W-:-:S02]  /*9bb0*/  F2FP.F16.F32.PACK_AB R35, R115, R113 ;  /* 0x000000717323723e */ /* 0x000fc400000000ff */
[----:B------:R-:W-:Y:S01]  /*9bc0*/  F2FP.F16.F32.PACK_AB R116, R118, R116 ;  /* 0x000000747674723e */ /* 0x000fe200000000ff */
[----:B------:R-:W0:Y:S01]  /*9bd0*/  LDS.128 R60, [R3] ;  /* 0x00000000033c7984 */ /* 0x000e220000000c00 */
[----:B------:R-:W-:Y:S02]  /*9be0*/  F2FP.F16.F32.PACK_AB R40, R119, R117 ;  /* 0x000000757728723e */ /* 0x000fe400000000ff */
[----:B------:R-:W-:Y:S01]  /*9bf0*/  F2FP.F16.F32.PACK_AB R117, R122, R120 ;  /* 0x000000787a75723e */ /* 0x000fe200000000ff */
[----:B------:R-:W-:Y:S01]  /*9c00*/  LDS.128 R56, [R3+0x1000] ;  /* 0x0010000003387984 */ /* 0x000fe20000000c00 */
[----:B------:R-:W-:Y:S02]  /*9c10*/  F2FP.F16.F32.PACK_AB R41, R123, R121 ;  /* 0x000000797b29723e */ /* 0x000fe400000000ff */
[----:B------:R-:W-:Y:S01]  /*9c20*/  F2FP.F16.F32.PACK_AB R118, R126, R124 ;  /* 0x0000007c7e76723e */ /* 0x000fe200000000ff */
[----:B------:R-:W-:Y:S01]  /*9c30*/  BAR.SYNC.DEFER_BLOCKING 0x0 ;  /* 0x0000000000007b1d */ /* 0x000fe20000010000 */
[----:B------:R-:W-:-:S02]  /*9c40*/  F2FP.F16.F32.PACK_AB R42, R127, R125 ;  /* 0x0000007d7f2a723e */ /* 0x000fc400000000ff */
[----:B------:R-:W-:Y:S02]  /*9c50*/  F2FP.F16.F32.PACK_AB R119, R130, R128 ;  /* 0x000000808277723e */ /* 0x000fe400000000ff */
[----:B------:R-:W-:Y:S01]  /*9c60*/  F2FP.F16.F32.PACK_AB R43, R131, R129 ;  /* 0x00000081832b723e */ /* 0x000fe200000000ff */
[----:B------:R-:W-:Y:S04]  /*9c70*/  STS.128 [R2], R36 ;  /* 0x0000002402007388 */ /* 0x000fe80000000c00 */
[----:B------:R-:W-:Y:S01]  /*9c80*/  STS.128 [R2+0x800], R12 ;  /* 0x0008000c02007388 */ /* 0x000fe20000000c00 */
[----:B------:R-:W-:Y:S06]  /*9c90*/  BAR.SYNC.DEFER_BLOCKING 0x0 ;  /* 0x0000000000007b1d */ /* 0x000fec0000010000 */
[----:B------:R-:W0:Y:S04]  /*9ca0*/  LDS.128 R64, [R3] ;  /* 0x0000000003407984 */ /* 0x000e280000000c00 */
[----:B------:R-:W-:Y:S01]  /*9cb0*/  LDS.128 R4, [R3+0x1000] ;  /* 0x0010000003047984 */ /* 0x000fe20000000c00 */
[----:B------:R-:W-:Y:S06]  /*9cc0*/  BAR.SYNC.DEFER_BLOCKING 0x0 ;  /* 0x0000000000007b1d */ /* 0x000fec0000010000 */
        /* <DEDUP_REMOVED lines=13> */
[----:B------:R5:W-:Y:S01]  /*9da0*/  STS.128 [R2+0x800], R28 ;  /* 0x0008001c02007388 */ /* 0x000be20000000c00 */
[----:B------:R-:W-:Y:S01]  /*9db0*/  BAR.SYNC.DEFER_BLOCKING 0x0 ;  /* 0x0000000000007b1d */ /* 0x000fe20000010000 */
[----:B-----5:R-:W-:Y:S01]  /*9dc0*/  IMAD R29, R133, R72, RZ ;  /* 0x00000048851d7224 */ /* 0x020fe200078e02ff */
[----:B------:R-:W-:-:S04]  /*9dd0*/  LEA R28, P1, R132, UR12, 0x1 ;  /* 0x0000000c841c7c11 */ /* 0x000fc8000f8208ff */
[----:B------:R-:W-:Y:S01]  /*9de0*/  LEA R30, P3, R29, R28, 0x1 ;  /* 0x0000001c1d1e7211 */ /* 0x000fe200078608ff */
[----:B------:R-:W5:Y:S04]  /*9df0*/  LDS.128 R52, [R3] ;  /* 0x0000000003347984 */ /* 0x000f680000000c00 */
[----:B------:R-:W-:Y:S01]  /*9e00*/  LDS.128 R16, [R3+0x1000] ;  /* 0x0010000003107984 */ /* 0x000fe20000000c00 */
[----:B------:R-:W-:Y:S06]  /*9e10*/  BAR.SYNC.DEFER_BLOCKING 0x0 ;  /* 0x0000000000007b1d */ /* 0x000fec0000010000 */
[----:B------:R-:W-:Y:S04]  /*9e20*/  STS.128 [R2], R100 ;  /* 0x0000006402007388 */ /* 0x000fe80000000c00 */
[----:B------:R0:W-:Y:S01]  /*9e30*/  STS.128 [R2+0x800], R32 ;  /* 0x0008002002007388 */ /* 0x0001e20000000c00 */
[----:B------:R-:W-:Y:S01]  /*9e40*/  BAR.SYNC.DEFER_BLOCKING 0x0 ;  /* 0x0000000000007b1d */ /* 0x000fe20000010000 */
[-C--:B0-----:R-:W-:Y:S01]  /*9e50*/  IMAD R33, R0, R72.reuse, RZ ;  /* 0x0000004800217224 */ /* 0x081fe200078e02ff */
[----:B------:R-:W-:Y:S01]  /*9e60*/  LEA.HI.X.SX32 R0, R132, UR13, 0x1, P1 ;  /* 0x0000000d84007c11 */ /* 0x000fe200088f0eff */
[C---:B------:R-:W-:Y:S01]  /*9e70*/  IMAD R35, R162.reuse, R72, RZ ;  /* 0x00000048a2237224 */ /* 0x040fe200078e02ff */
[----:B------:R-:W-:-:S02]  /*9e80*/  ISETP.LT.AND P1, PT, R162, UR15, !P0 ;  /* 0x0000000fa2007c0c */ /* 0x000fc4000c721270 */
[----:B------:R-:W-:Y:S02]  /*9e90*/  LEA R32, P6, R33, R28, 0x1 ;  /* 0x0000001c21207211 */ /* 0x000fe400078c08ff */
[----:B------:R-:W-:Y:S01]  /*9ea0*/  LEA.HI.X.SX32 R31, R29, R0, 0x1, P3 ;  /* 0x000000001d1f7211 */ /* 0x000fe200018f0eff */
[C---:B------:R-:W-:Y:S01]  /*9eb0*/  IMAD R29, R166.reuse, R72, RZ ;  /* 0x00000048a61d7224 */ /* 0x040fe200078e02ff */
[----:B------:R-:W-:Y:S02]  /*9ec0*/  LEA.HI.X.SX32 R33, R33, R0, 0x1, P6 ;  /* 0x0000000021217211 */ /* 0x000fe400030f0eff */
[C---:B------:R-:W-:Y:S01]  /*9ed0*/  LEA R34, P6, R35.reuse, R28, 0x1 ;  /* 0x0000001c23227211 */ /* 0x040fe200078c08ff */
[----:B------:R-:W0:Y:S01]  /*9ee0*/  LDS.128 R68, [R3] ;  /* 0x0000000003447984 */ /* 0x000e220000000c00 */
[----:B------:R-:W-:Y:S02]  /*9ef0*/  ISETP.LT.AND P3, PT, R166, UR15, !P0 ;  /* 0x0000000fa6007c0c */ /* 0x000fe4000c761270 */
[----:B------:R-:W-:Y:S01]  /*9f00*/  LEA.HI.X.SX32 R35, R35, R0, 0x1, P6 ;  /* 0x0000000023237211 */ /* 0x000fe200030f0eff */
[----:B------:R-:W-:Y:S01]  /*9f10*/  LDS.128 R24, [R3+0x1000] ;  /* 0x0010000003187984 */ /* 0x000fe20000000c00 */
[----:B------:R-:W-:Y:S06]  /*9f20*/  BAR.SYNC.DEFER_BLOCKING 0x0 ;  /* 0x0000000000007b1d */ /* 0x000fec0000010000 */
[----:B------:R-:W-:Y:S04]  /*9f30*/  STS.128 [R2], R116 ;  /* 0x0000007402007388 */ /* 0x000fe80000000c00 */
[----:B------:R4:W-:Y:S01]  /*9f40*/  STS.128 [R2+0x800], R40 ;  /* 0x0008002802007388 */ /* 0x0009e20000000c00 */
[----:B------:R-:W-:Y:S01]  /*9f50*/  BAR.SYNC.DEFER_BLOCKING 0x0 ;  /* 0x0000000000007b1d */ /* 0x000fe20000010000 */
[----:B----4-:R-:W-:Y:S01]  /*9f60*/  PRMT R2, R44, 0x7632, R2 ;  /* 0x000076322c027816 */ /* 0x010fe20000000002 */
[----:B------:R-:W-:Y:S01]  /*9f70*/  IMAD R43, R164, R72, RZ ;  /* 0x00000048a42b7224 */ /* 0x000fe200078e02ff */
[----:B------:R-:W-:-:S04]  /*9f80*/  LEA R40, P6, R29, R28, 0x1 ;  /* 0x0000001c1d287211 */ /* 0x000fc800078c08ff */
[----:B------:R-:W-:Y:S02]  /*9f90*/  LEA.HI.X.SX32 R41, R29, R0, 0x1, P6 ;  /* 0x000000001d297211 */ /* 0x000fe400030f0eff */
[----:B------:R-:W-:Y:S02]  /*9fa0*/  LEA R42, P6, R43, R28, 0x1 ;  /* 0x0000001c2b2a7211 */ /* 0x000fe400078c08ff */
[----:B------:R-:W-:Y:S01]  /*9fb0*/  PRMT R29, R45, 0x7632, R29 ;  /* 0x000076322d1d7816 */ /* 0x000fe2000000001d */
[----:B------:R4:W-:Y:S01]  /*9fc0*/  @P5 STG.E.U16 desc[UR18][R30.64], R44 ;  /* 0x0000002c1e005986 */ /* 0x0009e2000c101512 */
[----:B------:R-:W-:Y:S02]  /*9fd0*/  ISETP.LT.AND P5, PT, R164, UR15, !P0 ;  /* 0x0000000fa4007c0c */ /* 0x000fe4000c7a1270 */
[----:B------:R-:W-:Y:S01]  /*9fe0*/  LEA.HI.X.SX32 R43, R43, R0, 0x1, P6 ;  /* 0x000000002b2b7211 */ /* 0x000fe200030f0eff */
[----:B------:R0:W-:Y:S01]  /*9ff0*/  @P2 STG.E.U16 desc[UR18][R32.64], R2 ;  /* 0x0000000220002986 */ /* 0x0001e2000c101512 */
[C---:B------:R-:W-:Y:S01]  /*a000*/  ISETP.LT.AND P2, PT, R167.reuse, UR15, !P0 ;  /* 0x0000000fa7007c0c */ /* 0x040fe2000c741270 */
[----:B------:R-:W-:-:S02]  /*a010*/  IMAD R167, R167, R72, RZ ;  /* 0x00000048a7a77224 */ /* 0x000fc400078e02ff */
[----:B------:R1:W-:Y:S01]  /*a020*/  @P1 STG.E.U16 desc[UR18][R34.64], R45 ;  /* 0x0000002d22001986 */ /* 0x0003e2000c101512 */
[C---:B------:R-:W-:Y:S01]  /*a030*/  ISETP.LT.AND P1, PT, R161.reuse, UR15, !P0 ;  /* 0x0000000fa1007c0c */ /* 0x040fe2000c721270 */
[----:B------:R-:W-:Y:S01]  /*a040*/  IMAD R161, R161, R72, RZ ;  /* 0x00000048a1a17224 */ /* 0x000fe200078e02ff */
[----:B----4-:R-:W-:Y:S01]  /*a050*/  LEA R30, P6, R167, R28, 0x1 ;  /* 0x0000001ca71e7211 */ /* 0x010fe200078c08ff */
[----:B------:R4:W-:Y:S01]  /*a060*/  @P3 STG.E.U16 desc[UR18][R40.64], R29 ;  /* 0x0000001d28003986 */ /* 0x0009e2000c101512 */
[C---:B------:R-:W-:Y:S01]  /*a070*/  ISETP.LT.AND P3, PT, R165.reuse, UR15, !P0 ;  /* 0x0000000fa5007c0c */ /* 0x040fe2000c761270 */
[----:B------:R-:W-:Y:S01]  /*a080*/  IMAD R165, R165, R72, RZ ;  /* 0x00000048a5a57224 */ /* 0x000fe200078e02ff */
[----:B------:R-:W-:Y:S01]  /*a090*/  LEA.HI.X.SX32 R31, R167, R0, 0x1, P6 ;  /* 0x00000000a71f7211 */ /* 0x000fe200030f0eff */
[----:B------:R2:W-:Y:S01]  /*a0a0*/  @P5 STG.E.U16 desc[UR18][R42.64], R46 ;  /* 0x0000002e2a005986 */ /* 0x0005e2000c101512 */
[C---:B0-----:R-:W-:Y:S02]  /*a0b0*/  LEA R32, P6, R161.reuse, R28, 0x1 ;  /* 0x0000001ca1207211 */ /* 0x041fe400078c08ff */
[----:B------:R-:W-:Y:S01]  /*a0c0*/  PRMT R2, R46, 0x7632, R2 ;  /* 0x000076322e027816 */ /* 0x000fe20000000002 */
[----:B-1----:R-:W-:Y:S01]  /*a0d0*/  IMAD R45, R158, R72, RZ ;  /* 0x000000489e2d7224 */ /* 0x002fe200078e02ff */
[----:B------:R-:W-:-:S02]  /*a0e0*/  LEA.HI.X.SX32 R33, R161, R0, 0x1, P6 ;  /* 0x00000000a1217211 */ /* 0x000fc400030f0eff */
[C---:B------:R-:W-:Y:S01]  /*a0f0*/  ISETP.LT.AND P5, PT, R159.reuse, UR15, !P0 ;  /* 0x0000000f9f007c0c */ /* 0x040fe2000c7a1270 */
[----:B------:R-:W-:Y:S01]  /*a100*/  IMAD R159, R159, R72, RZ ;  /* 0x000000489f9f7224 */ /* 0x000fe200078e02ff */
[----:B------:R-:W-:Y:S01]  /*a110*/  LEA R34, P6, R165, R28, 0x1 ;  /* 0x0000001ca5227211 */ /* 0x000fe200078c08ff */
[----:B------:R0:W-:Y:S01]  /*a120*/  @P2 STG.E.U16 desc[UR18][R30.64], R2 ;  /* 0x000000021e002986 */ /* 0x0001e2000c101512 */
[C---:B------:R-:W-:Y:S01]  /*a130*/  ISETP.LT.AND P2, PT, R163.reuse, UR15, !P0 ;  /* 0x0000000fa3007c0c */ /* 0x040fe2000c741270 */
[----:B------:R-:W-:Y:S01]  /*a140*/  IMAD R163, R163, R72, RZ ;  /* 0x00000048a3a37224 */ /* 0x000fe200078e02ff */
[----:B------:R-:W-:Y:S01]  /*a150*/  LEA.HI.X.SX32 R35, R165, R0, 0x1, P6 ;  /* 0x00000000a5237211 */ /* 0x000fe200030f0eff */
[----:B------:R1:W-:Y:S01]  /*a160*/  @P1 STG.E.U16 desc[UR18][R32.64], R47 ;  /* 0x0000002f20001986 */ /* 0x0003e2000c101512 */
[----:B----4-:R-:W-:Y:S01]  /*a170*/  LEA R40, P6, R159, R28, 0x1 ;  /* 0x0000001c9f287211 */ /* 0x010fe200078c08ff */
[-C--:B------:R-:W-:Y:S01]  /*a180*/  IMAD R29, R160, R72.reuse, RZ ;  /* 0x00000048a01d7224 */ /* 0x080fe200078e02ff */
[C---:B------:R-:W-:Y:S01]  /*a190*/  ISETP.LT.AND P1, PT, R157.reuse, UR15, !P0 ;  /* 0x0000000f9d007c0c */ /* 0x040fe2000c721270 */
[----:B------:R-:W-:Y:S01]  /*a1a0*/  IMAD R157, R157, R72, RZ ;  /* 0x000000489d9d7224 */ /* 0x000fe200078e02ff */
[----:B------:R-:W-:-:S02]  /*a1b0*/  LEA.HI.X.SX32 R41, R159, R0, 0x1, P6 ;  /* 0x000000009f297211 */ /* 0x000fc400030f0eff */
[----:B--2---:R-:W-:Y:S02]  /*a1c0*/  LEA R42, P6, R163, R28, 0x1 ;  /* 0x0000001ca32a7211 */ /* 0x004fe400078c08ff */
[----:B0-----:R-:W-:Y:S02]  /*a1d0*/  PRMT R31, R47, 0x7632, R31 ;  /* 0x000076322f1f7816 */ /* 0x001fe4000000001f */
[----:B------:R-:W-:Y:S02]  /*a1e0*/  LEA.HI.X.SX32 R43, R163, R0, 0x1, P6 ;  /* 0x00000000a32b7211 */ /* 0x000fe400030f0eff */
[----:B------:R-:W-:Y:S01]  /*a1f0*/  ISETP.LT.AND P6, PT, R160, UR15, !P0 ;  /* 0x0000000fa0007c0c */ /* 0x000fe2000c7c1270 */
[----:B------:R0:W-:Y:S01]  /*a200*/  @P3 STG.E.U16 desc[UR18][R34.64], R31 ;  /* 0x0000001f22003986 */ /* 0x0001e2000c101512 */
[-C--:B------:R-:W-:Y:S02]  /*a210*/  LEA R30, P3, R157, R28.reuse, 0x1 ;  /* 0x0000001c9d1e7211 */ /* 0x080fe400078608ff */
[----:B------:R-:W-:Y:S01]  /*a220*/  PRMT R2, R60, 0x7632, R2 ;  /* 0x000076323c027816 */ /* 0x000fe20000000002 */
[----:B------:R-:W-:Y:S01]  /*a230*/  @P5 STG.E.U16 desc[UR18][R40.64], R60 ;  /* 0x0000003c28005986 */ /* 0x000fe2000c101512 */
[----:B-1----:R-:W-:-:S03]  /*a240*/  LEA R32, P5, R29, R28, 0x1 ;  /* 0x0000001c1d207211 */ /* 0x002fc600078a08ff */
[----:B------:R1:W-:Y:S01]  /*a250*/  @P2 STG.E.U16 desc[UR18][R42.64], R2 ;  /* 0x000000022a002986 */ /* 0x0003e2000c101512 */
[----:B------:R-:W-:Y:S01]  /*a260*/  LEA.HI.X.SX32 R33, R29, R0, 0x1, P5 ;  /* 0x000000001d217211 */ /* 0x000fe200028f0eff */
[----:B------:R-:W-:Y:S01]  /*a270*/  IMAD R29, R156, R72, RZ ;  /* 0x000000489c1d7224 */ /* 0x000fe200078e02ff */
[----:B0-----:R-:W-:Y:S02]  /*a280*/  LEA.HI.X.SX32 R31, R157, R0, 0x1, P3 ;  /* 0x000000009d1f7211 */ /* 0x001fe400018f0eff */
[----:B------:R-:W-:Y:S02]  /*a290*/  ISETP.LT.AND P3, PT, R158, UR15, !P0 ;  /* 0x0000000f9e007c0c */ /* 0x000fe4000c761270 */
[----:B------:R-:W-:Y:S01]  /*a2a0*/  PRMT R35, R61, 0x7632, R35 ;  /* 0x000076323d237816 */ /* 0x000fe20000000023 */
[----:B------:R-:W-:Y:S01]  /*a2b0*/  @P1 STG.E.U16 desc[UR18][R30.64], R61 ;  /* 0x0000003d1e001986 */ /* 0x000fe2000c101512 */
[----:B------:R-:W-:Y:S02]  /*a2c0*/  LEA R34, P2, R45, R28, 0x1 ;  /* 0x0000001c2d227211 */ /* 0x000fe400078408ff */
[C---:B------:R-:W-:Y:S01]  /*a2d0*/  ISETP.LT.AND P1, PT, R153.reuse, UR15, !P0 ;  /* 0x0000000f99007c0c */ /* 0x040fe2000c721270 */
[----:B------:R0:W-:Y:S01]  /*a2e0*/  @P6 STG.E.U16 desc[UR18][R32.64], R35 ;  /* 0x0000002320006986 */ /* 0x0001e2000c101512 */
[-C--:B------:R-:W-:Y:S01]  /*a2f0*/  IMAD R153, R153, R72.reuse, RZ ;  /* 0x0000004899997224 */ /* 0x080fe200078e02ff */
[----:B------:R-:W-:Y:S01]  /*a300*/  ISETP.LT.AND P6, PT, R156, UR15, !P0 ;  /* 0x0000000f9c007c0c */ /* 0x000fe2000c7c1270 */
[----:B-1----:R-:W-:Y:S01]  /*a310*/  IMAD R43, R144, R72, RZ ;  /* 0x00000048902b7224 */ /* 0x002fe200078e02ff */
[----:B------:R-:W-:-:S02]  /*a320*/  PRMT R2, R62, 0x7632, R2 ;  /* 0x000076323e027816 */ /* 0x000fc40000000002 */
[----:B0-----:R-:W-:Y:S02]  /*a330*/  LEA.HI.X.SX32 R35, R45, R0, 0x1, P2 ;  /* 0x000000002d237211 */ /* 0x001fe400010f0eff */
[----:B------:R-:W-:-:S03]  /*a340*/  LEA R40, P2, R29, R28, 0x1 ;  /* 0x0000001c1d287211 */ /* 0x000fc600078408ff */
[----:B------:R0:W-:Y:S01]  /*a350*/  @P3 STG.E.U16 desc[UR18][R34.64], R62 ;  /* 0x0000003e22003986 */ /* 0x0001e2000c101512 */
[----:B------:R-:W-:Y:S02]  /*a360*/  LEA R30, P3, R153, R28, 0x1 ;  /* 0x0000001c991e7211 */ /* 0x000fe400078608ff */
[----:B------:R-:W-:Y:S01]  /*a370*/  LEA.HI.X.SX32 R41, R29, R0, 0x1, P2 ;  /* 0x000000001d297211 */ /* 0x000fe200010f0eff */
[C---:B------:R-:W-:Y:S01]  /*a380*/  IMAD R29, R154.reuse, R72, RZ ;  /* 0x000000489a1d7224 */ /* 0x040fe200078e02ff */
[----:B------:R-:W-:Y:S02]  /*a390*/  ISETP.LT.AND P2, PT, R154, UR15, !P0 ;  /* 0x0000000f9a007c0c */ /* 0x000fe4000c741270 */
[----:B------:R-:W-:Y:S01]  /*a3a0*/  LEA.HI.X.SX32 R31, R153, R0, 0x1, P3 ;  /* 0x00000000991f7211 */ /* 0x000fe200018f0eff */
[----:B------:R1:W-:Y:S01]  /*a3b0*/  @P6 STG.E.U16 desc[UR18][R40.64], R2 ;  /* 0x0000000228006986 */ /* 0x0003e2000c101512 */
[C---:B------:R-:W-:Y:S01]  /*a3c0*/  ISETP.LT.AND P3, PT, R155.reuse, UR15, !P0 ;  /* 0x0000000f9b007c0c */ /* 0x040fe2000c761270 */
[----:B------:R-:W-:Y:S01]  /*a3d0*/  IMAD R155, R155, R72, RZ ;  /* 0x000000489b9b7224 */ /* 0x000fe200078e02ff */
[----:B------:R-:W-:Y:S01]  /*a3e0*/  LEA R32, P5, R29, R28, 0x1 ;  /* 0x0000001c1d207211 */ /* 0x000fe200078a08ff */
[----:B------:R2:W-:Y:S01]  /*a3f0*/  @P1 STG.E.U16 desc[UR18][R30.64], R63 ;  /* 0x0000003f1e001986 */ /* 0x0005e2000c101512 */
[----:B------:R-:W-:-:S02]  /*a400*/  ISETP.LT.AND P1, PT, R152, UR15, !P0 ;  /* 0x0000000f98007c0c */ /* 0x000fc4000c721270 */
[----:B0-----:R-:W-:Y:S02]  /*a410*/  LEA R34, P6, R155, R28, 0x1 ;  /* 0x0000001c9b227211 */ /* 0x001fe400078c08ff */
[----:B------:R-:W-:Y:S01]  /*a420*/  LEA.HI.X.SX32 R33, R29, R0, 0x1, P5 ;  /* 0x000000001d217211 */ /* 0x000fe200028f0eff */
[----:B------:R-:W-:Y:S01]  /*a430*/  IMAD R29, R152, R72, RZ ;  /* 0x00000048981d7224 */ /* 0x000fe200078e02ff */
[----:B------:R-:W-:Y:S02]  /*a440*/  LEA.HI.X.SX32 R35, R155, R0, 0x1, P6 ;  /* 0x000000009b237211 */ /* 0x000fe400030f0eff */
[----:B-1----:R-:W-:Y:S02]  /*a450*/  PRMT R41, R63, 0x7632, R41 ;  /* 0x000076323f297816 */ /* 0x002fe40000000029 */
[C---:B---3--:R-:W-:Y:S01]  /*a460*/  ISETP.LT.AND P5, PT, R150.reuse, UR4, !P0 ;  /* 0x0000000496007c0c */ /* 0x048fe2000c7a1270 */
[----:B--2---:R-:W-:Y:S01]  /*a470*/  IMAD R31, R150, R72, RZ ;  /* 0x00000048961f7224 */ /* 0x004fe200078e02ff */
[----:B------:R-:W0:Y:S01]  /*a480*/  LDCU UR4, c[0x0][0x39c] ;  /* 0x00007380ff0477ac */ /* 0x000e220008000800 */
[----:B------:R1:W-:Y:S01]  /*a490*/  @P2 STG.E.U16 desc[UR18][R32.64], R41 ;  /* 0x0000002920002986 */ /* 0x0003e2000c101512 */
[----:B------:R-:W-:-:S02]  /*a4a0*/  LEA R40, P2, R29, R28, 0x1 ;  /* 0x0000001c1d287211 */ /* 0x000fc400078408ff */
[----:B------:R-:W-:Y:S01]  /*a4b0*/  PRMT R2, R64, 0x7632, R2 ;  /* 0x0000763240027816 */ /* 0x000fe20000000002 */
[----:B------:R2:W-:Y:S01]  /*a4c0*/  @P3 STG.E.U16 desc[UR18][R34.64], R64 ;  /* 0x0000004022003986 */ /* 0x0005e2000c101512 */
[C---:B------:R-:W-:Y:S01]  /*a4d0*/  ISETP.LT.AND P3, PT, R151.reuse, UR5, !P0 ;  /* 0x0000000597007c0c */ /* 0x040fe2000c761270 */
[----:B------:R-:W-:Y:S01]  /*a4e0*/  IMAD R151, R151, R72, RZ ;  /* 0x0000004897977224 */ /* 0x000fe200078e02ff */
[C---:B------:R-:W-:Y:S01]  /*a4f0*/  LEA R30, P6, R31.reuse, R28, 0x1 ;  /* 0x0000001c1f1e7211 */ /* 0x040fe200078c08ff */
[----:B------:R-:W3:Y:S03]  /*a500*/  LDCU UR5, c[0x0][0x39c] ;  /* 0x00007380ff0577ac */ /* 0x000ee60008000800 */
[-C--:B------:R-:W-:Y:S02]  /*a510*/  LEA.HI.X.SX32 R31, R31, R0.reuse, 0x1, P6 ;  /* 0x000000001f1f7211 */ /* 0x080fe400030f0eff */
[----:B-1----:R-:W-:Y:S01]  /*a520*/  LEA.HI.X.SX32 R41, R29, R0, 0x1, P2 ;  /* 0x000000001d297211 */ /* 0x002fe200010f0eff */
[C---:B------:R-:W-:Y:S01]  /*a530*/  IMAD R29, R146.reuse, R72, RZ ;  /* 0x00000048921d7224 */ /* 0x040fe200078e02ff */
[----:B------:R-:W-:Y:S01]  /*a540*/  ISETP.LT.AND P2, PT, R146, UR6, !P0 ;  /* 0x0000000692007c0c */ /* 0x000fe2000c741270 */
[----:B------:R-:W1:Y:S02]  /*a550*/  LDCU UR6, c[0x0][0x39c] ;  /* 0x00007380ff0677ac */ /* 0x000e640008000800 */
[----:B------:R4:W-:Y:S01]  /*a560*/  @P1 STG.E.U16 desc[UR18][R40.64], R2 ;  /* 0x0000000228001986 */ /* 0x0009e2000c101512 */
[----:B------:R-:W-:-:S02]  /*a570*/  LEA R32, P1, R151, R28, 0x1 ;  /* 0x0000001c97207211 */ /* 0x000fc400078208ff */
[----:B--2---:R-:W-:Y:S01]  /*a580*/  LEA R34, P6, R29, R28, 0x1 ;  /* 0x0000001c1d227211 */ /* 0x004fe200078c08ff */
[----:B------:R2:W-:Y:S01]  /*a590*/  @P5 STG.E.U16 desc[UR18][R30.64], R65 ;  /* 0x000000411e005986 */ /* 0x0005e2000c101512 */
[-C--:B------:R-:W-:Y:S02]  /*a5a0*/  LEA.HI.X.SX32 R33, R151, R0.reuse, 0x1, P1 ;  /* 0x0000000097217211 */ /* 0x080fe400008f0eff */
[----:B------:R-:W-:Y:S01]  /*a5b0*/  LEA.HI.X.SX32 R35, R29, R0, 0x1, P6 ;  /* 0x000000001d237211 */ /* 0x000fe200030f0eff */
[-C--:B------:R-:W-:Y:S01]  /*a5c0*/  IMAD R29, R148, R72.reuse, RZ ;  /* 0x00000048941d7224 */ /* 0x080fe200078e02ff */
[C---:B------:R-:W-:Y:S01]  /*a5d0*/  ISETP.LT.AND P1, PT, R149.reuse, UR7, !P0 ;  /* 0x0000000795007c0c */ /* 0x040fe2000c721270 */
[----:B------:R-:W-:Y:S01]  /*a5e0*/  IMAD R149, R149, R72, RZ ;  /* 0x0000004895957224 */ /* 0x000fe200078e02ff */
[----:B------:R-:W1:Y:S01]  /*a5f0*/  LDCU UR7, c[0x0][0x39c] ;  /* 0x00007380ff0777ac */ /* 0x000e620008000800 */
[----:B----4-:R-:W-:Y:S02]  /*a600*/  PRMT R41, R65, 0x7632, R41 ;  /* 0x0000763241297816 */ /* 0x010fe40000000029 */
[----:B------:R-:W-:-:S02]  /*a610*/  PRMT R2, R66, 0x7632, R2 ;  /* 0x0000763242027816 */ /* 0x000fc40000000002 */
[-C--:B------:R-:W-:Y:S01]  /*a620*/  LEA R40, P6, R149, R28.reuse, 0x1 ;  /* 0x0000001c95287211 */ /* 0x080fe200078c08ff */
[----:B------:R4:W-:Y:S01]  /*a630*/  @P3 STG.E.U16 desc[UR18][R32.64], R41 ;  /* 0x0000002920003986 */ /* 0x0009e2000c101512 */
[----:B------:R-:W-:Y:S01]  /*a640*/  ISETP.LT.AND P3, PT, R148, UR9, !P0 ;  /* 0x0000000994007c0c */ /* 0x000fe2000c761270 */
[----:B------:R-:W1:Y:S01]  /*a650*/  LDCU UR9, c[0x0][0x39c] ;  /* 0x00007380ff0977ac */ /* 0x000e620008000800 */
[C---:B--2---:R-:W-:Y:S01]  /*a660*/  LEA R30, P5, R29.reuse, R28, 0x1 ;  /* 0x0000001c1d1e7211 */ /* 0x044fe200078a08ff */
[----:B------:R2:W-:Y:S01]  /*a670*/  @P2 STG.E.U16 desc[UR18][R34.64], R66 ;  /* 0x0000004222002986 */ /* 0x0005e2000c101512 */
[----:B0-----:R-:W-:Y:S01]  /*a680*/  ISETP.LT.AND P2, PT, R144, UR4, !P0 ;  /* 0x0000000490007c0c */ /* 0x001fe2000c741270 */
[----:B------:R-:W0:Y:S01]  /*a690*/  LDCU UR4, c[0x0][0x39c] ;  /* 0x00007380ff0477ac */ /* 0x000e220008000800 */
[----:B------:R-:W-:Y:S02]  /*a6a0*/  LEA.HI.X.SX32 R31, R29, R0, 0x1, P5 ;  /* 0x000000001d1f7211 */ /* 0x000fe400028f0eff */
[----:B------:R-:W-:-:S02]  /*a6b0*/  PRMT R29, R67, 0x7632, R29 ;  /* 0x00007632431d7816 */ /* 0x000fc4000000001d */
[----:B----4-:R-:W-:Y:S02]  /*a6c0*/  LEA.HI.X.SX32 R41, R149, R0, 0x1, P6 ;  /* 0x0000000095297211 */ /* 0x010fe400030f0eff */
[----:B------:R-:W-:-:S03]  /*a6d0*/  LEA R32, P6, R43, R28, 0x1 ;  /* 0x0000001c2b207211 */ /* 0x000fc600078c08ff */
[----:B------:R4:W-:Y:S01]  /*a6e0*/  @P1 STG.E.U16 desc[UR18][R40.64], R2 ;  /* 0x0000000228001986 */ /* 0x0009e2000c101512 */
[----:B------:R-:W-:-:S03]  /*a6f0*/  LEA.HI.X.SX32 R33, R43, R0, 0x1, P6 ;  /* 0x000000002b217211 */ /* 0x000fc600030f0eff */
[----:B------:R5:W-:Y:S01]  /*a700*/  @P3 STG.E.U16 desc[UR18][R30.64], R67 ;  /* 0x000000431e003986 */ /* 0x000be2000c101512 */
[C---:B---3--:R-:W-:Y:S01]  /*a710*/  ISETP.LT.AND P3, PT, R147.reuse, UR5, !P0 ;  /* 0x0000000593007c0c */ /* 0x048fe2000c761270 */
[-C--:B------:R-:W-:Y:S01]  /*a720*/  IMAD R147, R147, R72.reuse, RZ ;  /* 0x0000004893937224 */ /* 0x080fe200078e02ff */
[----:B0-----:R-:W-:Y:S01]  /*a730*/  ISETP.LT.AND P1, PT, R143, UR4, !P0 ;  /* 0x000000048f007c0c */ /* 0x001fe2000c721270 */
[----:B------:R0:W-:Y:S01]  /*a740*/  @P2 STG.E.U16 desc[UR18][R32.64], R29 ;  /* 0x0000001d20002986 */ /* 0x0001e2000c101512 */
[C---:B-1----:R-:W-:Y:S01]  /*a750*/  ISETP.LT.AND P2, PT, R145.reuse, UR6, !P0 ;  /* 0x0000000691007c0c */ /* 0x042fe2000c741270 */
[----:B------:R-:W-:Y:S01]  /*a760*/  IMAD R145, R145, R72, RZ ;  /* 0x0000004891917224 */ /* 0x000fe200078e02ff */
[----:B--2---:R-:W-:Y:S01]  /*a770*/  LEA R34, P5, R147, R28, 0x1 ;  /* 0x0000001c93227211 */ /* 0x004fe200078a08ff */
[----:B------:R-:W-:Y:S01]  /*a780*/  IMAD R143, R143, R72, RZ ;  /* 0x000000488f8f7224 */ /* 0x000fe200078e02ff */
[----:B------:R-:W1:Y:S01]  /*a790*/  LDCU UR4, c[0x0][0x39c] ;  /* 0x00007380ff0477ac */ /* 0x000e620008000800 */
[----:B----4-:R-:W-:-:S02]  /*a7a0*/  PRMT R41, R20, 0x7632, R41 ;  /* 0x0000763214297816 */ /* 0x010fc40000000029 */
[----:B-----5:R-:W-:Y:S01]  /*a7b0*/  LEA R30, P6, R145, R28, 0x1 ;  /* 0x0000001c911e7211 */ /* 0x020fe200078c08ff */
[----:B------:R-:W2:Y:S01]  /*a7c0*/  LDCU UR5, c[0x0][0x39c] ;  /* 0x00007380ff0577ac */ /* 0x000ea20008000800 */
[----:B------:R-:W-:Y:S02]  /*a7d0*/  LEA.HI.X.SX32 R35, R147, R0, 0x1, P5 ;  /* 0x0000000093237211 */ /* 0x000fe400028f0eff */
[----:B0-----:R-:W-:Y:S01]  /*a7e0*/  LEA R32, P5, R143, R28, 0x1 ;  /* 0x0000001c8f207211 */ /* 0x001fe200078a08ff */
[C---:B------:R-:W-:Y:S01]  /*a7f0*/  IMAD R29, R142.reuse, R72, RZ ;  /* 0x000000488e1d7224 */ /* 0x040fe200078e02ff */
[-C--:B------:R-:W-:Y:S01]  /*a800*/  LEA.HI.X.SX32 R31, R145, R0.reuse, 0x1, P6 ;  /* 0x00000000911f7211 */ /* 0x080fe200030f0eff */
[----:B------:R0:W-:Y:S01]  /*a810*/  @P3 STG.E.U16 desc[UR18][R34.64], R20 ;  /* 0x0000001422003986 */ /* 0x0001e2000c101512 */
[----:B------:R-:W-:Y:S01]  /*a820*/  LEA.HI.X.SX32 R33, R143, R0, 0x1, P5 ;  /* 0x000000008f217211 */ /* 0x000fe200028f0eff */
[----:B------:R-:W3:Y:S01]  /*a830*/  LDCU UR6, c[0x0][0x39c] ;  /* 0x00007380ff0677ac */ /* 0x000ee20008000800 */
[----:B------:R-:W-:Y:S01]  /*a840*/  ISETP.LT.AND P6, PT, R142, UR7, !P0 ;  /* 0x000000078e007c0c */ /* 0x000fe2000c7c1270 */
[----:B------:R4:W-:Y:S01]  /*a850*/  @P2 STG.E.U16 desc[UR18][R30.64], R41 ;  /* 0x000000291e002986 */ /* 0x0009e2000c101512 */
[----:B------:R-:W-:Y:S01]  /*a860*/  LOP3.LUT R2, R133, 0x44, RZ, 0xfc, !PT ;  /* 0x0000004485027812 */ /* 0x000fe200078efcff */
[----:B------:R-:W5:Y:S02]  /*a870*/  LDCU UR7, c[0x0][0x39c] ;  /* 0x00007380ff0777ac */ /* 0x000f640008000800 */
[----:B------:R3:W-:Y:S01]  /*a880*/  @P1 STG.E.U16 desc[UR18][R32.64], R21 ;  /* 0x0000001520001986 */ /* 0x0007e2000c101512 */
[----:B------:R-:W-:-:S02]  /*a890*/  LEA R40, P1, R29, R28, 0x1 ;  /* 0x0000001c1d287211 */ /* 0x000fc400078208ff */
[----:B------:R-:W-:Y:S01]  /*a8a0*/  ISETP.LT.AND P3, PT, R2, UR9, !P0 ;  /* 0x0000000902007c0c */ /* 0x000fe2000c761270 */
[C---:B0-----:R-:W-:Y:S01]  /*a8b0*/  IMAD R35, R134.reuse, R72, RZ ;  /* 0x0000004886237224 */ /* 0x041fe200078e02ff */
[----:B------:R-:W-:Y:S02]  /*a8c0*/  PRMT R2, R21, 0x7632, R2 ;  /* 0x0000763215027816 */ /* 0x000fe40000000002 */
[----:B--2---:R-:W-:Y:S01]  /*a8d0*/  ISETP.LT.AND P5, PT, R134, UR5, !P0 ;  /* 0x0000000586007c0c */ /* 0x004fe2000c7a1270 */
[----:B------:R-:W0:Y:S01]  /*a8e0*/  LDCU UR5, c[0x0][0x39c] ;  /* 0x00007380ff0577ac */ /* 0x000e220008000800 */
[----:B----4-:R-:W-:Y:S01]  /*a8f0*/  LEA.HI.X.SX32 R41, R29, R0, 0x1, P1 ;  /* 0x000000001d297211 */ /* 0x010fe200008f0eff */
[-C--:B------:R-:W-:Y:S01]  /*a900*/  IMAD R29, R140, R72.reuse, RZ ;  /* 0x000000488c1d7224 */ /* 0x080fe200078e02ff */
[C---:B-1----:R-:W-:Y:S01]  /*a910*/  ISETP.LT.AND P1, PT, R141.reuse, UR4, !P0 ;  /* 0x000000048d007c0c */ /* 0x042fe2000c721270 */
[----:B------:R-:W-:Y:S01]  /*a920*/  IMAD R141, R141, R72, RZ ;  /* 0x000000488d8d7224 */ /* 0x000fe200078e02ff */
[-C--:B------:R-:W-:Y:S01]  /*a930*/  LEA R30, P2, R35, R28.reuse, 0x1 ;  /* 0x0000001c231e7211 */ /* 0x080fe200078408ff */
[----:B------:R1:W-:Y:S01]  /*a940*/  @P6 STG.E.U16 desc[UR18][R40.64], R2 ;  /* 0x0000000228006986 */ /* 0x0003e2000c101512 */
[----:B---3--:R-:W-:Y:S01]  /*a950*/  PRMT R33, R22, 0x7632, R33 ;  /* 0x0000763216217816 */ /* 0x008fe20000000021 */
[----:B------:R-:W2:Y:S01]  /*a960*/  LDCU UR4, c[0x0][0x39c] ;  /* 0x00007380ff0477ac */ /* 0x000ea20008000800 */
[----:B------:R-:W-:-:S02]  /*a970*/  LEA R20, P6, R141, R28, 0x1 ;  /* 0x0000001c8d147211 */ /* 0x000fc400078c08ff */
[-C--:B------:R-:W-:Y:S02]  /*a980*/  LEA.HI.X.SX32 R31, R35, R0.reuse, 0x1, P2 ;  /* 0x00000000231f7211 */ /* 0x080fe400010f0eff */
[----:B------:R-:W-:Y:S02]  /*a990*/  LEA.HI.X.SX32 R21, R141, R0, 0x1, P6 ;  /* 0x000000008d157211 */ /* 0x000fe400030f0eff */
[----:B------:R-:W-:Y:S01]  /*a9a0*/  LOP3.LUT R35, R133, 0x40, RZ, 0xfc, !PT ;  /* 0x0000004085237812 */ /* 0x000fe200078efcff */
[----:B------:R3:W-:Y:S01]  /*a9b0*/  @P5 STG.E.U16 desc[UR18][R30.64], R22 ;  /* 0x000000161e005986 */ /* 0x0007e2000c101512 */
[----:B------:R-:W-:Y:S02]  /*a9c0*/  LEA R32, P5, R29, R28, 0x1 ;  /* 0x0000001c1d207211 */ /* 0x000fe400078a08ff */
[----:B------:R-:W-:Y:S01]  /*a9d0*/  ISETP.LT.AND P2, PT, R140, UR6, !P0 ;  /* 0x000000068c007c0c */ /* 0x000fe2000c741270 */
[----:B------:R4:W-:Y:S01]  /*a9e0*/  @P1 STG.E.U16 desc[UR18][R20.64], R33 ;  /* 0x0000002114001986 */ /* 0x0009e2000c101512 */
[C---:B-----5:R-:W-:Y:S01]  /*a9f0*/  ISETP.LT.AND P1, PT, R135.reuse, UR7, !P0 ;  /* 0x0000000787007c0c */ /* 0x060fe2000c721270 */
[----:B------:R-:W-:Y:S01]  /*aa00*/  IMAD R135, R135, R72, RZ ;  /* 0x0000004887877224 */ /* 0x000fe200078e02ff */
[----:B------:R-:W5:Y:S01]  /*aa10*/  LDCU UR6, c[0x0][0x39c] ;  /* 0x00007380ff0677ac */ /* 0x000f620008000800 */
[----:B------:R-:W-:-:S02]  /*aa20*/  PRMT R34, R23, 0x7632, R34 ;  /* 0x0000763217227816 */ /* 0x000fc40000000022 */
[----:B-1----:R-:W-:Y:S02]  /*aa30*/  LOP3.LUT R2, R133, 0x46, RZ, 0xfc, !PT ;  /* 0x0000004685027812 */ /* 0x002fe400078efcff */
[----:B---3--:R-:W-:Y:S02]  /*aa40*/  LEA R30, P6, R135, R28, 0x1 ;  /* 0x0000001c871e7211 */ /* 0x008fe400078c08ff */
[----:B----4-:R-:W-:Y:S01]  /*aa50*/  LEA.HI.X.SX32 R33, R29, R0, 0x1, P5 ;  /* 0x000000001d217211 */ /* 0x010fe200028f0eff */
[----:B------:R-:W-:Y:S01]  /*aa60*/  IMAD R29, R35, R72, RZ ;  /* 0x00000048231d7224 */ /* 0x000fe200078e02ff */
[----:B------:R-:W-:Y:S02]  /*aa70*/  LEA.HI.X.SX32 R31, R135, R0, 0x1, P6 ;  /* 0x00000000871f7211 */ /* 0x000fe400030f0eff */
[----:B--2---:R-:W-:Y:S01]  /*aa80*/  ISETP.LT.AND P5, PT, R35, UR4, !P0 ;  /* 0x0000000423007c0c */ /* 0x004fe2000c7a1270 */
[----:B------:R1:W-:Y:S01]  /*aa90*/  @P2 STG.E.U16 desc[UR18][R32.64], R23 ;  /* 0x0000001720002986 */ /* 0x0003e2000c101512 */
[C---:B------:R-:W-:Y:S01]  /*aaa0*/  LEA R20, P6, R29.reuse, R28, 0x1 ;  /* 0x0000001c1d147211 */ /* 0x040fe200078c08ff */
[----:B------:R-:W2:Y:S01]  /*aab0*/  LDCU UR4, c[0x0][0x39c] ;  /* 0x00007380ff0477ac */ /* 0x000ea20008000800 */
[----:B0-----:R-:W-:Y:S01]  /*aac0*/  ISETP.LT.AND P2, PT, R2, UR5, !P0 ;  /* 0x0000000502007c0c */ /* 0x001fe2000c741270 */
[----:B------:R0:W-:Y:S01]  /*aad0*/  @P1 STG.E.U16 desc[UR18][R30.64], R34 ;  /* 0x000000221e001986 */ /* 0x0001e2000c101512 */
[----:B------:R-:W-:Y:S01]  /*aae0*/  LEA.HI.X.SX32 R21, R29, R0, 0x1, P6 ;  /* 0x000000001d157211 */ /* 0x000fe200030f0eff */
[----:B------:R-:W-:Y:S01]  /*aaf0*/  IMAD R29, R72, 0x2, R29 ;  /* 0x00000002481d7824 */ /* 0x000fe200078e021d */
[----:B------:R-:W-:Y:S01]  /*ab00*/  LOP3.LUT R2, R133, 0x48, RZ, 0xfc, !PT ;  /* 0x0000004885027812 */ /* 0x000fe200078efcff */
[----:B------:R-:W3:Y:S03]  /*ab10*/  LDCU UR5, c[0x0][0x39c] ;  /* 0x00007380ff0577ac */ /* 0x000ee60008000800 */
[----:B-----5:R-:W-:Y:S01]  /*ab20*/  ISETP.LT.AND P1, PT, R2, UR6, !P0 ;  /* 0x0000000602007c0c */ /* 0x020fe2000c721270 */
[----:B-1----:R-:W-:Y:S01]  /*ab30*/  IMAD R33, R72, 0x2, R29 ;  /* 0x0000000248217824 */ /* 0x002fe200078e021d */
[----:B------:R1:W-:Y:S01]  /*ab40*/  @P5 STG.E.U16 desc[UR18][R20.64], R36 ;  /* 0x0000002414005986 */ /* 0x0003e2000c101512 */
[----:B------:R-:W-:Y:S01]  /*ab50*/  LEA R22, P5, R29, R28, 0x1 ;  /* 0x0000001c1d167211 */ /* 0x000fe200078a08ff */
[----:B------:R-:W4:Y:S01]  /*ab60*/  LDCU UR6, c[0x0][0x39c] ;  /* 0x00007380ff0677ac */ /* 0x000f220008000800 */
[----:B------:R-:W-:-:S02]  /*ab70*/  LOP3.LUT R2, R133, 0x4a, RZ, 0xfc, !PT ;  /* 0x0000004a85027812 */ /* 0x000fc400078efcff */
[----:B0-----:R-:W-:Y:S02]  /*ab80*/  LEA R30, P6, R33, R28, 0x1 ;  /* 0x0000001c211e7211 */ /* 0x001fe400078c08ff */
[-C--:B------:R-:W-:Y:S02]  /*ab90*/  LEA.HI.X.SX32 R23, R29, R0.reuse, 0x1, P5 ;  /* 0x000000001d177211 */ /* 0x080fe400028f0eff */
[----:B------:R-:W-:Y:S01]  /*aba0*/  LEA.HI.X.SX32 R31, R33, R0, 0x1, P6 ;  /* 0x00000000211f7211 */ /* 0x000fe200030f0eff */
[----:B------:R-:W-:Y:S01]  /*abb0*/  IMAD R33, R72, 0x2, R33 ;  /* 0x0000000248217824 */ /* 0x000fe200078e0221 */
[----:B--2---:R-:W-:Y:S01]  /*abc0*/  ISETP.LT.AND P5, PT, R2, UR4, !P0 ;  /* 0x0000000402007c0c */ /* 0x004fe2000c7a1270 */
[----:B------:R-:W0:Y:S01]  /*abd0*/  LDCU UR4, c[0x0][0x39c] ;  /* 0x00007380ff0477ac */ /* 0x000e220008000800 */
[----:B-1----:R-:W-:Y:S01]  /*abe0*/  PRMT R21, R36, 0x7632, R21 ;  /* 0x0000763224157816 */ /* 0x002fe20000000015 */
[----:B------:R-:W-:Y:S01]  /*abf0*/  IMAD R29, R72, 0x2, R33 ;  /* 0x00000002481d7824 */ /* 0x000fe200078e0221 */
[----:B------:R-:W-:-:S02]  /*ac00*/  LEA R20, P6, R33, R28, 0x1 ;  /* 0x0000001c21147211 */ /* 0x000fc400078c08ff */
[----:B------:R-:W-:Y:S01]  /*ac10*/  LOP3.LUT R2, R133, 0x4c, RZ, 0xfc, !PT ;  /* 0x0000004c85027812 */ /* 0x000fe200078efcff */
[----:B------:R1:W-:Y:S01]  /*ac20*/  @P4 STG.E.U16 desc[UR18][R22.64], R21 ;  /* 0x0000001516004986 */ /* 0x0003e2000c101512 */
[----:B------:R-:W-:Y:S02]  /*ac30*/  PRMT R32, R5, 0x7632, R32 ;  /* 0x0000763205207816 */ /* 0x000fe40000000020 */
[----:B---3--:R-:W-:Y:S01]  /*ac40*/  ISETP.LT.AND P4, PT, R2, UR5, !P0 ;  /* 0x0000000502007c0c */ /* 0x008fe2000c781270 */
[----:B------:R2:W-:Y:S01]  /*ac50*/  @P3 STG.E.U16 desc[UR18][R30.64], R37 ;  /* 0x000000251e003986 */ /* 0x0005e2000c101512 */
[C---:B------:R-:W-:Y:S01]  /*ac60*/  LOP3.LUT R2, R133.reuse, 0x4e, RZ, 0xfc, !PT ;  /* 0x0000004e85027812 */ /* 0x040fe200078efcff */
[----:B------:R-:W3:Y:S03]  /*ac70*/  LDCU UR5, c[0x0][0x39c] ;  /* 0x00007380ff0577ac */ /* 0x000ee60008000800 */
[----:B----4-:R-:W-:Y:S01]  /*ac80*/  ISETP.LT.AND P3, PT, R2, UR6, !P0 ;  /* 0x0000000602007c0c */ /* 0x010fe2000c761270 */
[----:B------:R-:W4:Y:S01]  /*ac90*/  LDCU UR6, c[0x0][0x39c] ;  /* 0x00007380ff0677ac */ /* 0x000f220008000800 */
[----:B------:R-:W-:-:S02]  /*aca0*/  LOP3.LUT R2, R133, 0x50, RZ, 0xfc, !PT ;  /* 0x0000005085027812 */ /* 0x000fc400078efcff */
[----:B-1----:R-:W-:Y:S02]  /*acb0*/  LEA.HI.X.SX32 R21, R33, R0, 0x1, P6 ;  /* 0x0000000021157211 */ /* 0x002fe400030f0eff */
[----:B------:R-:W-:Y:S02]  /*acc0*/  LEA R22, P6, R29, R28, 0x1 ;  /* 0x0000001c1d167211 */ /* 0x000fe400078c08ff */
[----:B--2---:R-:W-:Y:S02]  /*acd0*/  PRMT R31, R37, 0x7632, R31 ;  /* 0x00007632251f7816 */ /* 0x004fe4000000001f */
[----:B------:R-:W-:Y:S01]  /*ace0*/  LEA.HI.X.SX32 R23, R29, R0, 0x1, P6 ;  /* 0x000000001d177211 */ /* 0x000fe200030f0eff */
[----:B------:R-:W-:Y:S02]  /*acf0*/  IMAD R29, R72, 0x2, R29 ;  /* 0x00000002481d7824 */ /* 0x000fe400078e021d */
[----:B------:R1:W-:Y:S01]  /*ad00*/  @P2 STG.E.U16 desc[UR18][R20.64], R31 ;  /* 0x0000001f14002986 */ /* 0x0003e2000c101512 */
[----:B0-----:R-:W-:Y:S01]  /*ad10*/  ISETP.LT.AND P2, PT, R2, UR4, !P0 ;  /* 0x0000000402007c0c */ /* 0x001fe2000c741270 */
[----:B------:R-:W-:Y:S01]  /*ad20*/  IMAD R33, R72, 0x2, R29 ;  /* 0x0000000248217824 */ /* 0x000fe200078e021d */
[----:B------:R-:W0:Y:S01]  /*ad30*/  LDCU UR4, c[0x0][0x39c] ;  /* 0x00007380ff0477ac */ /* 0x000e220008000800 */
[----:B------:R-:W-:Y:S01]  /*ad40*/  @P1 STG.E.U16 desc[UR18][R22.64], R38 ;  /* 0x0000002616001986 */ /* 0x000fe2000c101512 */
[----:B------:R-:W-:-:S02]  /*ad50*/  LEA R30, P1, R29, R28, 0x1 ;  /* 0x0000001c1d1e7211 */ /* 0x000fc400078208ff */
[----:B------:R-:W-:Y:S02]  /*ad60*/  LOP3.LUT R2, R133, 0x52, RZ, 0xfc, !PT ;  /* 0x0000005285027812 */ /* 0x000fe400078efcff */
[----:B-1----:R-:W-:Y:S02]  /*ad70*/  LEA.HI.X.SX32 R31, R29, R0, 0x1, P1 ;  /* 0x000000001d1f7211 */ /* 0x002fe400008f0eff */
[----:B------:R-:W-:Y:S02]  /*ad80*/  PRMT R21, R38, 0x7632, R21 ;  /* 0x0000763226157816 */ /* 0x000fe40000000015 */
[----:B------:R-:W-:Y:S02]  /*ad90*/  LEA R20, P6, R33, R28, 0x1 ;  /* 0x0000001c21147211 */ /* 0x000fe400078c08ff */
[----:B---3--:R-:W-:Y:S01]  /*ada0*/  ISETP.LT.AND P1, PT, R2, UR5, !P0 ;  /* 0x0000000502007c0c */ /* 0x008fe2000c721270 */
[----:B------:R1:W-:Y:S01]  /*adb0*/  @P5 STG.E.U16 desc[UR18][R30.64], R21 ;  /* 0x000000151e005986 */ /* 0x0003e2000c101512 */
[C---:B------:R-:W-:Y:S01]  /*adc0*/  LOP3.LUT R2, R133.reuse, 0x54, RZ, 0xfc, !PT ;  /* 0x0000005485027812 */ /* 0x040fe200078efcff */
[----:B------:R-:W2:Y:S03]  /*add0*/  LDCU UR5, c[0x0][0x39c] ;  /* 0x00007380ff0577ac */ /* 0x000ea60008000800 */
[----:B----4-:R-:W-:Y:S01]  /*ade0*/  ISETP.LT.AND P5, PT, R2, UR6, !P0 ;  /* 0x0000000602007c0c */ /* 0x010fe2000c7a1270 */
[----:B------:R-:W3:Y:S01]  /*adf0*/  LDCU UR6, c[0x0][0x39c] ;  /* 0x00007380ff0677ac */ /* 0x000ee20008000800 */
[----:B------:R-:W-:-:S02]  /*ae00*/  LOP3.LUT R2, R133, 0x56, RZ, 0xfc, !PT ;  /* 0x0000005685027812 */ /* 0x000fc400078efcff */
[----:B-1----:R-:W-:Y:S01]  /*ae10*/  LEA.HI.X.SX32 R21, R33, R0, 0x1, P6 ;  /* 0x0000000021157211 */ /* 0x002fe200030f0eff */
[----:B------:R-:W-:-:S04]  /*ae20*/  IMAD R33, R72, 0x2, R33 ;  /* 0x0000000248217824 */ /* 0x000fc800078e0221 */
[----:B------:R-:W-:Y:S01]  /*ae30*/  IMAD R29, R72, 0x2, R33 ;  /* 0x00000002481d7824 */ /* 0x000fe200078e0221 */
[C---:B------:R-:W-:Y:S01]  /*ae40*/  LEA R22, P6, R33.reuse, R28, 0x1 ;  /* 0x0000001c21167211 */ /* 0x040fe200078c08ff */
[----:B------:R1:W-:Y:S01]  /*ae50*/  @P4 STG.E.U16 desc[UR18][R20.64], R39 ;  /* 0x0000002714004986 */ /* 0x0003e2000c101512 */
[----:B0-----:R-:W-:Y:S01]  /*ae60*/  ISETP.LT.AND P4, PT, R2, UR4, !P0 ;  /* 0x0000000402007c0c */ /* 0x001fe2000c781270 */
[----:B------:R-:W0:Y:S01]  /*ae70*/  LDCU UR4, c[0x0][0x39c] ;  /* 0x00007380ff0477ac */ /* 0x000e220008000800 */
[----:B------:R-:W-:Y:S02]  /*ae80*/  LEA.HI.X.SX32 R23, R33, R0, 0x1, P6 ;  /* 0x0000000021177211 */ /* 0x000fe400030f0eff */
[----:B------:R-:W-:Y:S02]  /*ae90*/  LEA R30, P6, R29, R28, 0x1 ;  /* 0x0000001c1d1e7211 */ /* 0x000fe400078c08ff */
[----:B------:R-:W-:Y:S02]  /*aea0*/  LOP3.LUT R2, R133, 0x58, RZ, 0xfc, !PT ;  /* 0x0000005885027812 */ /* 0x000fe400078efcff */
[----:B------:R-:W-:Y:S01]  /*aeb0*/  LEA.HI.X.SX32 R31, R29, R0, 0x1, P6 ;  /* 0x000000001d1f7211 */ /* 0x000fe200030f0eff */
[----:B------:R-:W-:Y:S01]  /*aec0*/  IMAD R29, R72, 0x2, R29 ;  /* 0x00000002481d7824 */ /* 0x000fe200078e021d */
[----:B-1----:R-:W-:-:S03]  /*aed0*/  PRMT R21, R39, 0x7632, R21 ;  /* 0x0000763227157816 */ /* 0x002fc60000000015 */
[----:B------:R-:W-:Y:S01]  /*aee0*/  IMAD R33, R72, 0x2, R29 ;  /* 0x0000000248217824 */ /* 0x000fe200078e021d */
[----:B------:R-:W1:Y:S04]  /*aef0*/  LDS.128 R36, [R3] ;  /* 0x0000000003247984 */ /* 0x000e680000000c00 */
[----:B------:R4:W-:Y:S01]  /*af00*/  @P3 STG.E.U16 desc[UR18][R22.64], R21 ;  /* 0x0000001516003986 */ /* 0x0009e2000c101512 */
[----:B--2---:R-:W-:Y:S01]  /*af10*/  ISETP.LT.AND P3, PT, R2, UR5, !P0 ;  /* 0x0000000502007c0c */ /* 0x004fe2000c761270 */
[----:B------:R-:W2:Y:S01]  /*af20*/  LDCU UR5, c[0x0][0x39c] ;  /* 0x00007380ff0577ac */ /* 0x000ea20008000800 */
[----:B------:R-:W-:Y:S01]  /*af30*/  LOP3.LUT R2, R133, 0x5a, RZ, 0xfc, !PT ;  /* 0x0000005a85027812 */ /* 0x000fe200078efcff */
[----:B------:R-:W-:Y:S01]  /*af40*/  @P2 STG.E.U16 desc[UR18][R30.64], R52 ;  /* 0x000000341e002986 */ /* 0x000fe2000c101512 */
[----:B------:R-:W-:-:S04]  /*af50*/  LEA R20, P2, R29, R28, 0x1 ;  /* 0x0000001c1d147211 */ /* 0x000fc800078408ff */
[----:B----4-:R-:W-:Y:S02]  /*af60*/  LEA.HI.X.SX32 R21, R29, R0, 0x1, P2 ;  /* 0x000000001d157211 */ /* 0x010fe400010f0eff */
[----:B------:R-:W-:Y:S02]  /*af70*/  PRMT R23, R52, 0x7632, R23 ;  /* 0x0000763234177816 */ /* 0x000fe40000000017 */
[----:B------:R-:W-:Y:S02]  /*af80*/  LEA R22, P6, R33, R28, 0x1 ;  /* 0x0000001c21167211 */ /* 0x000fe400078c08ff */
[----:B0-----:R-:W-:Y:S01]  /*af90*/  ISETP.LT.AND P2, PT, R2, UR4, !P0 ;  /* 0x0000000402007c0c */ /* 0x001fe2000c741270 */
[----:B------:R0:W-:Y:S01]  /*afa0*/  @P1 STG.E.U16 desc[UR18][R20.64], R23 ;  /* 0x0000001714001986 */ /* 0x0001e2000c101512 */
[C---:B------:R-:W-:Y:S01]  /*afb0*/  LOP3.LUT R2, R133.reuse, 0x5c, RZ, 0xfc, !PT ;  /* 0x0000005c85027812 */ /* 0x040fe200078efcff */
[----:B------:R-:W4:Y:S03]  /*afc0*/  LDCU UR4, c[0x0][0x39c] ;  /* 0x00007380ff0477ac */ /* 0x000f260008000800 */
[----:B---3--:R-:W-:Y:S01]  /*afd0*/  ISETP.LT.AND P1, PT, R2, UR6, !P0 ;  /* 0x0000000602007c0c */ /* 0x008fe2000c721270 */
[----:B------:R-:W3:Y:S01]  /*afe0*/  LDCU UR6, c[0x0][0x39c] ;  /* 0x00007380ff0677ac */ /* 0x000ee20008000800 */
[----:B------:R-:W-:-:S02]  /*aff0*/  LOP3.LUT R2, R133, 0x5e, RZ, 0xfc, !PT ;  /* 0x0000005e85027812 */ /* 0x000fc400078efcff */
[----:B0-----:R-:W-:Y:S01]  /*b000*/  LEA.HI.X.SX32 R23, R33, R0, 0x1, P6 ;  /* 0x0000000021177211 */ /* 0x001fe200030f0eff */
[----:B------:R-:W-:-:S04]  /*b010*/  IMAD R33, R72, 0x2, R33 ;  /* 0x0000000248217824 */ /* 0x000fc800078e0221 */
[----:B------:R-:W-:Y:S01]  /*b020*/  IMAD R29, R72, 0x2, R33 ;  /* 0x00000002481d7824 */ /* 0x000fe200078e0221 */
[C---:B------:R-:W-:Y:S01]  /*b030*/  LEA R30, P6, R33.reuse, R28, 0x1 ;  /* 0x0000001c211e7211 */ /* 0x040fe200078c08ff */
[----:B------:R0:W-:Y:S01]  /*b040*/  @P5 STG.E.U16 desc[UR18][R22.64], R53 ;  /* 0x0000003516005986 */ /* 0x0001e2000c101512 */
[----:B--2---:R-:W-:Y:S01]  /*b050*/  ISETP.LT.AND P5, PT, R2, UR5, !P0 ;  /* 0x0000000502007c0c */ /* 0x004fe2000c7a1270 */
[----:B------:R-:W2:Y:S01]  /*b060*/  LDCU UR5, c[0x0][0x39c] ;  /* 0x00007380ff0577ac */ /* 0x000ea20008000800 */
[----:B------:R-:W-:Y:S02]  /*b070*/  LEA.HI.X.SX32 R31, R33, R0, 0x1, P6 ;  /* 0x00000000211f7211 */ /* 0x000fe400030f0eff */
[----:B------:R-:W-:Y:S02]  /*b080*/  LEA R20, P6, R29, R28, 0x1 ;  /* 0x0000001c1d147211 */ /* 0x000fe400078c08ff */
[----:B------:R-:W-:Y:S02]  /*b090*/  LOP3.LUT R2, R133, 0x60, RZ, 0xfc, !PT ;  /* 0x0000006085027812 */ /* 0x000fe400078efcff */
[----:B------:R-:W-:Y:S01]  /*b0a0*/  LEA.HI.X.SX32 R21, R29, R0, 0x1, P6 ;  /* 0x000000001d157211 */ /* 0x000fe200030f0eff */
[----:B------:R-:W-:Y:S01]  /*b0b0*/  IMAD R29, R72, 0x2, R29 ;  /* 0x00000002481d7824 */ /* 0x000fe200078e021d */
[----:B0-----:R-:W-:-:S03]  /*b0c0*/  PRMT R23, R53, 0x7632, R23 ;  /* 0x0000763235177816 */ /* 0x001fc60000000017 */
[----:B------:R-:W-:Y:S02]  /*b0d0*/  IMAD R33, R72, 0x2, R29 ;  /* 0x0000000248217824 */ /* 0x000fe400078e021d */
[----:B------:R0:W-:Y:S01]  /*b0e0*/  @P4 STG.E.U16 desc[UR18][R30.64], R23 ;  /* 0x000000171e004986 */ /* 0x0001e2000c101512 */
[----:B----4-:R-:W-:Y:S01]  /*b0f0*/  ISETP.LT.AND P4, PT, R2, UR4, !P0 ;  /* 0x0000000402007c0c */ /* 0x010fe2000c781270 */
[----:B------:R-:W4:Y:S01]  /*b100*/  LDCU UR4, c[0x0][0x39c] ;  /* 0x00007380ff0477ac */ /* 0x000f220008000800 */
[----:B------:R-:W-:Y:S01]  /*b110*/  LOP3.LUT R2, R133, 0x62, RZ, 0xfc, !PT ;  /* 0x0000006285027812 */ /* 0x000fe200078efcff */
[----:B------:R5:W-:Y:S01]  /*b120*/  @P3 STG.E.U16 desc[UR18][R20.64], R54 ;  /* 0x0000003614003986 */ /* 0x000be2000c101512 */
[-C--:B------:R-:W-:Y:S02]  /*b130*/  LEA R22, P3, R29, R28.reuse, 0x1 ;  /* 0x0000001c1d167211 */ /* 0x080fe400078608ff */
[----:B0-----:R-:W-:Y:S02]  /*b140*/  LEA R30, P6, R33, R28, 0x1 ;  /* 0x0000001c211e7211 */ /* 0x001fe400078c08ff */
[----:B------:R-:W-:-:S02]  /*b150*/  LEA.HI.X.SX32 R23, R29, R0, 0x1, P3 ;  /* 0x000000001d177211 */ /* 0x000fc400018f0eff */
[----:B------:R-:W-:Y:S01]  /*b160*/  LEA.HI.X.SX32 R31, R33, R0, 0x1, P6 ;  /* 0x00000000211f7211 */ /* 0x000fe200030f0eff */
[----:B------:R-:W-:Y:S01]  /*b170*/  IMAD R33, R72, 0x2, R33 ;  /* 0x0000000248217824 */ /* 0x000fe200078e0221 */
[----:B-----5:R-:W-:Y:S02]  /*b180*/  PRMT R21, R54, 0x7632, R21 ;  /* 0x0000763236157816 */ /* 0x020fe40000000015 */
[----:B--2---:R-:W-:Y:S01]  /*b190*/  ISETP.LT.AND P3, PT, R2, UR5, !P0 ;  /* 0x0000000502007c0c */ /* 0x004fe2000c761270 */
[----:B------:R-:W-:Y:S01]  /*b1a0*/  IMAD R29, R72, 0x2, R33 ;  /* 0x00000002481d7824 */ /* 0x000fe200078e0221 */
[----:B------:R-:W-:Y:S01]  /*b1b0*/  LEA R20, P6, R33, R28, 0x1 ;  /* 0x0000001c21147211 */ /* 0x000fe200078c08ff */
[----:B------:R0:W-:Y:S01]  /*b1c0*/  @P2 STG.E.U16 desc[UR18][R22.64], R21 ;  /* 0x0000001516002986 */ /* 0x0001e2000c101512 */
[C---:B------:R-:W-:Y:S01]  /*b1d0*/  LOP3.LUT R2, R133.reuse, 0x64, RZ, 0xfc, !PT ;  /* 0x0000006485027812 */ /* 0x040fe200078efcff */
[----:B------:R-:W2:Y:S02]  /*b1e0*/  LDCU UR5, c[0x0][0x39c] ;  /* 0x00007380ff0577ac */ /* 0x000ea40008000800 */
[----:B------:R5:W-:Y:S01]  /*b1f0*/  @P1 STG.E.U16 desc[UR18][R30.64], R55 ;  /* 0x000000371e001986 */ /* 0x000be2000c101512 */
[----:B---3--:R-:W-:Y:S01]  /*b200*/  ISETP.LT.AND P2, PT, R2, UR6, !P0 ;  /* 0x0000000602007c0c */ /* 0x008fe2000c741270 */
[----:B------:R-:W3:Y:S01]  /*b210*/  LDCU UR6, c[0x0][0x39c] ;  /* 0x00007380ff0677ac */ /* 0x000ee20008000800 */
[----:B------:R-:W-:-:S04]  /*b220*/  LOP3.LUT R2, R133, 0x66, RZ, 0xfc, !PT ;  /* 0x0000006685027812 */ /* 0x000fc800078efcff */
[----:B----4-:R-:W-:Y:S01]  /*b230*/  ISETP.LT.AND P1, PT, R2, UR4, !P0 ;  /* 0x0000000402007c0c */ /* 0x010fe2000c721270 */
[----:B------:R-:W4:Y:S01]  /*b240*/  LDCU UR4, c[0x0][0x39c] ;  /* 0x00007380ff0477ac */ /* 0x000f220008000800 */
[----:B0-----:R-:W-:Y:S02]  /*b250*/  LEA.HI.X.SX32 R21, R33, R0, 0x1, P6 ;  /* 0x0000000021157211 */ /* 0x001fe400030f0eff */
[----:B------:R-:W-:Y:S02]  /*b260*/  LEA R22, P6, R29, R28, 0x1 ;  /* 0x0000001c1d167211 */ /* 0x000fe400078c08ff */
[----:B-----5:R-:W-:Y:S02]  /*b270*/  PRMT R31, R55, 0x7632, R31 ;  /* 0x00007632371f7816 */ /* 0x020fe4000000001f */
[----:B------:R-:W-:Y:S01]  /*b280*/  LEA.HI.X.SX32 R23, R29, R0, 0x1, P6 ;  /* 0x000000001d177211 */ /* 0x000fe200030f0eff */
[C---:B------:R-:W-:Y:S01]  /*b290*/  IMAD R29, R72.reuse, 0x2, R29 ;  /* 0x00000002481d7824 */ /* 0x040fe200078e021d */
[----:B------:R-:W-:Y:S01]  /*b2a0*/  LOP3.LUT R2, R133, 0x68, RZ, 0xfc, !PT ;  /* 0x0000006885027812 */ /* 0x000fe200078efcff */
[----:B------:R0:W-:Y:S02]  /*b2b0*/  @P5 STG.E.U16 desc[UR18][R20.64], R31 ;  /* 0x0000001f14005986 */ /* 0x0001e4000c101512 */
[----:B------:R-:W-:Y:S01]  /*b2c0*/  IMAD R33, R72, 0x2, R29 ;  /* 0x0000000248217824 */ /* 0x000fe200078e021d */
[----:B--2---:R-:W-:Y:S01]  /*b2d0*/  ISETP.LT.AND P5, PT, R2, UR5, !P0 ;  /* 0x0000000502007c0c */ /* 0x004fe2000c7a1270 */
[----:B------:R-:W-:Y:S01]  /*b2e0*/  @P4 STG.E.U16 desc[UR18][R22.64], R68 ;  /* 0x0000004416004986 */ /* 0x000fe2000c101512 */
[----:B------:R-:W-:Y:S01]  /*b2f0*/  LEA R30, P4, R29, R28, 0x1 ;  /* 0x0000001c1d1e7211 */ /* 0x000fe200078808ff */
[----:B------:R-:W2:Y:S01]  /*b300*/  LDCU UR5, c[0x0][0x39c] ;  /* 0x00007380ff0577ac */ /* 0x000ea20008000800 */
[----:B------:R-:W-:-:S02]  /*b310*/  LOP3.LUT R2, R133, 0x6a, RZ, 0xfc, !PT ;  /* 0x0000006a85027812 */ /* 0x000fc400078efcff */
[----:B0-----:R-:W-:Y:S02]  /*b320*/  LEA.HI.X.SX32 R31, R29, R0, 0x1, P4 ;  /* 0x000000001d1f7211 */ /* 0x001fe400020f0eff */
[----:B------:R-:W-:Y:S02]  /*b330*/  PRMT R21, R68, 0x7632, R21 ;  /* 0x0000763244157816 */ /* 0x000fe40000000015 */
[----:B------:R-:W-:Y:S02]  /*b340*/  LEA R20, P6, R33, R28, 0x1 ;  /* 0x0000001c21147211 */ /* 0x000fe400078c08ff */
[----:B----4-:R-:W-:Y:S01]  /*b350*/  ISETP.LT.AND P4, PT, R2, UR4, !P0 ;  /* 0x0000000402007c0c */ /* 0x010fe2000c781270 */
        /* <DEDUP_REMOVED lines=24> */
[----:B------:R-:W-:Y:S01]  /*b4e0*/  @P5 STG.E.U16 desc[UR18][R30.64], R70 ;  /* 0x000000461e005986 */ /* 0x000fe2000c101512 */
[----:B------:R-:W-:-:S04]  /*b4f0*/  LEA R20, P5, R29, R28, 0x1 ;  /* 0x0000001c1d147211 */ /* 0x000fc800078a08ff */
[----:B0-----:R-:W-:Y:S02]  /*b500*/  LEA.HI.X.SX32 R21, R29, R0, 0x1, P5 ;  /* 0x000000001d157211 */ /* 0x001fe400028f0eff */
[----:B------:R-:W-:Y:S02]  /*b510*/  PRMT R23, R70, 0x7632, R23 ;  /* 0x0000763246177816 */ /* 0x000fe40000000017 */
[----:B------:R-:W-:Y:S02]  /*b520*/  LEA R22, P6, R33, R28, 0x1 ;  /* 0x0000001c21167211 */ /* 0x000fe400078c08ff */
[----:B--2---:R-:W-:Y:S01]  /*b530*/  ISETP.LT.AND P5, PT, R2, UR5, !P0 ;  /* 0x0000000502007c0c */ /* 0x004fe2000c7a1270 */
[----:B------:R0:W-:Y:S01]  /*b540*/  @P4 STG.E.U16 desc[UR18][R20.64], R23 ;  /* 0x0000001714004986 */ /* 0x0001e2000c101512 */
[C---:B------:R-:W-:Y:S01]  /*b550*/  LOP3.LUT R2, R133.reuse, 0x74, RZ, 0xfc, !PT ;  /* 0x0000007485027812 */ /* 0x040fe200078efcff */
[----:B------:R-:W2:Y:S03]  /*b560*/  LDCU UR5, c[0x0][0x39c] ;  /* 0x00007380ff0577ac */ /* 0x000ea60008000800 */
        /* <DEDUP_REMOVED lines=8> */
[----:B----4-:R-:W-:Y:S01]  /*b5f0*/  ISETP.LT.AND P3, PT, R2, UR4, !P0 ;  /* 0x0000000402007c0c */ /* 0x010fe2000c761270 */
[----:B------:R-:W4:Y:S01]  /*b600*/  LDCU UR4, c[0x0][0x39c] ;  /* 0x00007380ff0477ac */ /* 0x000f220008000800 */
        /* <DEDUP_REMOVED lines=8> */
[----:B--2---:R-:W-:Y:S01]  /*b690*/  ISETP.LT.AND P2, PT, R2, UR5, !P0 ;  /* 0x0000000502007c0c */ /* 0x004fe2000c741270 */
[----:B------:R-:W2:Y:S01]  /*b6a0*/  LDCU UR5, c[0x0][0x39c] ;  /* 0x00007380ff0577ac */ /* 0x000ea20008000800 */
[----:B------:R-:W-:Y:S01]  /*b6b0*/  LOP3.LUT R2, R133, 0x7a, RZ, 0xfc, !PT ;  /* 0x0000007a85027812 */ /* 0x000fe200078efcff */
[----:B-1----:R1:W-:Y:S01]  /*b6c0*/  @P1 STG.E.U16 desc[UR18][R20.64], R36 ;  /* 0x0000002414001986 */ /* 0x0023e2000c101512 */
[-C--:B------:R-:W-:Y:S02]  /*b6d0*/  LEA R22, P1, R29, R28.reuse, 0x1 ;  /* 0x0000001c1d167211 */ /* 0x080fe400078208ff */
[----:B0-----:R-:W-:Y:S02]  /*b6e0*/  LEA R30, P6, R33, R28, 0x1 ;  /* 0x0000001c211e7211 */ /* 0x001fe400078c08ff */
[----:B------:R-:W-:-:S02]  /*b6f0*/  LEA.HI.X.SX32 R23, R29, R0, 0x1, P1 ;  /* 0x000000001d177211 */ /* 0x000fc400008f0eff */
[----:B------:R-:W-:Y:S01]  /*b700*/  LEA.HI.X.SX32 R31, R33, R0, 0x1, P6 ;  /* 0x00000000211f7211 */ /* 0x000fe200030f0eff */
[----:B------:R-:W-:Y:S01]  /*b710*/  IMAD R33, R72, 0x2, R33 ;  /* 0x0000000248217824 */ /* 0x000fe200078e0221 */
[----:B-1----:R-:W-:Y:S02]  /*b720*/  PRMT R21, R36, 0x7632, R21 ;  /* 0x0000763224157816 */ /* 0x002fe40000000015 */
[----:B----4-:R-:W-:Y:S01]  /*b730*/  ISETP.LT.AND P1, PT, R2, UR4, !P0 ;  /* 0x0000000402007c0c */ /* 0x010fe2000c721270 */
[----:B------:R-:W-:Y:S01]  /*b740*/  IMAD R29, R72, 0x2, R33 ;  /* 0x00000002481d7824 */ /* 0x000fe200078e0221 */
[----:B------:R-:W-:Y:S01]  /*b750*/  LEA R20, P6, R33, R28, 0x1 ;  /* 0x0000001c21147211 */ /* 0x000fe200078c08ff */
[----:B------:R0:W-:Y:S01]  /*b760*/  @P5 STG.E.U16 desc[UR18][R22.64], R21 ;  /* 0x0000001516005986 */ /* 0x0001e2000c101512 */
[C---:B------:R-:W-:Y:S01]  /*b770*/  LOP3.LUT R2, R133.reuse, 0x7c, RZ, 0xfc, !PT ;  /* 0x0000007c85027812 */ /* 0x040fe200078efcff */
[----:B------:R-:W1:Y:S02]  /*b780*/  LDCU UR4, c[0x0][0x39c] ;  /* 0x00007380ff0477ac */ /* 0x000e640008000800 */
[----:B------:R4:W-:Y:S01]  /*b790*/  @P4 STG.E.U16 desc[UR18][R30.64], R37 ;  /* 0x000000251e004986 */ /* 0x0009e2000c101512 */
[----:B---3--:R-:W-:Y:S01]  /*b7a0*/  ISETP.LT.AND P5, PT, R2, UR6, !P0 ;  /* 0x0000000602007c0c */ /* 0x008fe2000c7a1270 */
[----:B------:R-:W3:Y:S01]  /*b7b0*/  LDCU UR6, c[0x0][0x39c] ;  /* 0x00007380ff0677ac */ /* 0x000ee20008000800 */
[----:B------:R-:W-:-:S04]  /*b7c0*/  LOP3.LUT R2, R133, 0x7e, RZ, 0xfc, !PT ;  /* 0x0000007e85027812 */ /* 0x000fc800078efcff */
[----:B--2---:R-:W-:Y:S01]  /*b7d0*/  ISETP.LT.AND P4, PT, R2, UR5, !P0 ;  /* 0x0000000502007c0c */ /* 0x004fe2000c781270 */
[----:B------:R-:W2:Y:S01]  /*b7e0*/  LDCU UR5, c[0x0][0x39c] ;  /* 0x00007380ff0577ac */ /* 0x000ea20008000800 */
[----:B0-----:R-:W-:Y:S02]  /*b7f0*/  LEA.HI.X.SX32 R21, R33, R0, 0x1, P6 ;  /* 0x0000000021157211 */ /* 0x001fe400030f0eff */
[----:B------:R-:W-:Y:S02]  /*b800*/  LEA R22, P6, R29, R28, 0x1 ;  /* 0x0000001c1d167211 */ /* 0x000fe400078c08ff */
[----:B----4-:R-:W-:Y:S02]  /*b810*/  PRMT R31, R37, 0x7632, R31 ;  /* 0x00007632251f7816 */ /* 0x010fe4000000001f */
[----:B------:R-:W-:Y:S01]  /*b820*/  LEA.HI.X.SX32 R23, R29, R0, 0x1, P6 ;  /* 0x000000001d177211 */ /* 0x000fe200030f0eff */
[C---:B------:R-:W-:Y:S01]  /*b830*/  IMAD R29, R72.reuse, 0x2, R29 ;  /* 0x00000002481d7824 */ /* 0x040fe200078e021d */
[----:B------:R-:W-:Y:S01]  /*b840*/  LOP3.LUT R2, R133, 0x80, RZ, 0xfc, !PT ;  /* 0x0000008085027812 */ /* 0x000fe200078efcff */
[----:B------:R0:W-:Y:S02]  /*b850*/  @P3 STG.E.U16 desc[UR18][R20.64], R31 ;  /* 0x0000001f14003986 */ /* 0x0001e4000c101512 */
[----:B------:R-:W-:Y:S01]  /*b860*/  IMAD R33, R72, 0x2, R29 ;  /* 0x0000000248217824 */ /* 0x000fe200078e021d */
[----:B-1----:R-:W-:Y:S01]  /*b870*/  ISETP.LT.AND P3, PT, R2, UR4, !P0 ;  /* 0x0000000402007c0c */ /* 0x002fe2000c761270 */
[----:B------:R-:W-:Y:S01]  /*b880*/  @P2 STG.E.U16 desc[UR18][R22.64], R38 ;  /* 0x0000002616002986 */ /* 0x000fe2000c101512 */
[----:B------:R-:W-:Y:S01]  /*b890*/  LEA R30, P2, R29, R28, 0x1 ;  /* 0x0000001c1d1e7211 */ /* 0x000fe200078408ff */
[----:B------:R-:W1:Y:S01]  /*b8a0*/  LDCU UR4, c[0x0][0x39c] ;  /* 0x00007380ff0477ac */ /* 0x000e620008000800 */
[----:B------:R-:W-:-:S02]  /*b8b0*/  LOP3.LUT R2, R133, 0x82, RZ, 0xfc, !PT ;  /* 0x0000008285027812 */ /* 0x000fc400078efcff */
        /* <DEDUP_REMOVED lines=15> */
[----:B-1----:R-:W-:Y:S01]  /*b9b0*/  ISETP.LT.AND P5, PT, R2, UR4, !P0 ;  /* 0x0000000402007c0c */ /* 0x002fe2000c7a1270 */
[----:B------:R-:W1:Y:S01]  /*b9c0*/  LDCU UR4, c[0x0][0x39c] ;  /* 0x00007380ff0477ac */ /* 0x000e620008000800 */
        /* <DEDUP_REMOVED lines=11> */
[----:B------:R-:W-:Y:S01]  /*ba80*/  @P3 STG.E.U16 desc[UR18][R30.64], R48 ;  /* 0x000000301e003986 */ /* 0x000fe2000c101512 */
[----:B------:R-:W-:-:S04]  /*ba90*/  LEA R20, P3, R29, R28, 0x1 ;  /* 0x0000001c1d147211 */ /* 0x000fc800078608ff */
[----:B0-----:R-:W-:Y:S02]  /*baa0*/  LEA.HI.X.SX32 R21, R29, R0, 0x1, P3 ;  /* 0x000000001d157211 */ /* 0x001fe400018f0eff */
[----:B------:R-:W-:Y:S02]  /*bab0*/  PRMT R23, R48, 0x7632, R23 ;  /* 0x0000763230177816 */ /* 0x000fe40000000017 */
[----:B------:R-:W-:Y:S02]  /*bac0*/  LEA R22, P6, R33, R28, 0x1 ;  /* 0x0000001c21167211 */ /* 0x000fe400078c08ff */
[----:B-1----:R-:W-:Y:S01]  /*bad0*/  ISETP.LT.AND P3, PT, R2, UR4, !P0 ;  /* 0x0000000402007c0c */ /* 0x002fe2000c761270 */
[----:B------:R0:W-:Y:S01]  /*bae0*/  @P2 STG.E.U16 desc[UR18][R20.64], R23 ;  /* 0x0000001714002986 */ /* 0x0001e2000c101512 */
[C---:B------:R-:W-:Y:S01]  /*baf0*/  LOP3.LUT R2, R133.reuse, 0x8c, RZ, 0xfc, !PT ;  /* 0x0000008c85027812 */ /* 0x040fe200078efcff */
[----:B------:R-:W1:Y:S03]  /*bb00*/  LDCU UR4, c[0x0][0x39c] ;  /* 0x00007380ff0477ac */ /* 0x000e660008000800 */
        /* <DEDUP_REMOVED lines=18> */
[----:B-1----:R-:W-:Y:S01]  /*bc30*/  ISETP.LT.AND P5, PT, R2, UR4, !P0 ;  /* 0x0000000402007c0c */ /* 0x002fe2000c7a1270 */
[----:B------:R-:W1:Y:S01]  /*bc40*/  LDCU UR4, c[0x0][0x39c] ;  /* 0x00007380ff0477ac */ /* 0x000e620008000800 */
[----:B------:R-:W-:Y:S01]  /*bc50*/  LOP3.LUT R2, R133, 0x92, RZ, 0xfc, !PT ;  /* 0x0000009285027812 */ /* 0x000fe200078efcff */
[----:B------:R4:W-:Y:S01]  /*bc60*/  @P4 STG.E.U16 desc[UR18][R20.64], R50 ;  /* 0x0000003214004986 */ /* 0x0009e2000c101512 */
[-C--:B------:R-:W-:Y:S02]  /*bc70*/  LEA R22, P4, R29, R28.reuse, 0x1 ;  /* 0x0000001c1d167211 */ /* 0x080fe400078808ff */
[----:B0-----:R-:W-:Y:S02]  /*bc80*/  LEA R30, P6, R33, R28, 0x1 ;  /* 0x0000001c211e7211 */ /* 0x001fe400078c08ff */
[----:B------:R-:W-:-:S02]  /*bc90*/  LEA.HI.X.SX32 R23, R29, R0, 0x1, P4 ;  /* 0x000000001d177211 */ /* 0x000fc400020f0eff */
[----:B------:R-:W-:Y:S01]  /*bca0*/  LEA.HI.X.SX32 R31, R33, R0, 0x1, P6 ;  /* 0x00000000211f7211 */ /* 0x000fe200030f0eff */
[----:B------:R-:W-:Y:S01]  /*bcb0*/  IMAD R33, R72, 0x2, R33 ;  /* 0x0000000248217824 */ /* 0x000fe200078e0221 */
[----:B----4-:R-:W-:Y:S02]  /*bcc0*/  PRMT R21, R50, 0x7632, R21 ;  /* 0x0000763232157816 */ /* 0x010fe40000000015 */
        /* <DEDUP_REMOVED lines=10> */
[----:B-1----:R-:W-:Y:S01]  /*bd70*/  ISETP.LT.AND P2, PT, R2, UR4, !P0 ;  /* 0x0000000402007c0c */ /* 0x002fe2000c741270 */
[----:B------:R-:W1:Y:S01]  /*bd80*/  LDCU UR4, c[0x0][0x39c] ;  /* 0x00007380ff0477ac */ /* 0x000e620008000800 */
        /* <DEDUP_REMOVED lines=78> */
[----:B-1----:R-:W-:Y:S01]  /*c270*/  ISETP.LT.AND P2, PT, R2, UR4, !P0 ;  /* 0x0000000402007c0c */ /* 0x002fe2000c741270 */
        /* <DEDUP_REMOVED lines=13> */
[----:B------:R-:W-:Y:S01]  /*c350*/  LOP3.LUT R2, R133, 0xb0, RZ, 0xfc, !PT ;  /* 0x000000b085027812 */ /* 0x000fe200078efcff */
[----:B------:R0:W-:Y:S01]  /*c360*/  @P4 STG.E.U16 desc[UR18][R20.64], R32 ;  /* 0x0000002014004986 */ /* 0x0001e2000c101512 */
[----:B------:R-:W-:Y:S01]  /*c370*/  LEA.HI.X.SX32 R23, R29, R0, 0x1, P6 ;  /* 0x000000001d177211 */ /* 0x000fe200030f0eff */
[----:B------:R-:W-:Y:S01]  /*c380*/  IMAD R29, R72, 0x2, R29 ;  /* 0x00000002481d7824 */ /* 0x000fe200078e021d */
[----:B-1----:R-:W-:Y:S01]  /*c390*/  ISETP.LT.AND P4, PT, R2, UR4, !P0 ;  /* 0x0000000402007c0c */ /* 0x002fe2000c781270 */
[----:B------:R-:W1:Y:S01]  /*c3a0*/  LDCU UR4, c[0x0][0x39c] ;  /* 0x00007380ff0477ac */ /* 0x000e620008000800 */
[----:B------:R-:W-:Y:S01]  /*c3b0*/  LOP3.LUT R2, R133, 0xb2, RZ, 0xfc, !PT ;  /* 0x000000b285027812 */ /* 0x000fe200078efcff */
[----:B------:R-:W-:Y:S01]  /*c3c0*/  @P3 STG.E.U16 desc[UR18][R22.64], R6 ;  /* 0x0000000616003986 */ /* 0x000fe2000c101512 */
[----:B------:R-:W-:Y:S01]  /*c3d0*/  LEA R4, P3, R29, R28, 0x1 ;  /* 0x0000001c1d047211 */ /* 0x000fe200078608ff */
[----:B----4-:R-:W-:-:S03]  /*c3e0*/  IMAD R31, R72, 0x2, R29 ;  /* 0x00000002481f7824 */ /* 0x010fc600078e021d */
[----:B------:R-:W-:Y:S02]  /*c3f0*/  LEA.HI.X.SX32 R5, R29, R0, 0x1, P3 ;  /* 0x000000001d057211 */ /* 0x000fe400018f0eff */
[----:B0-----:R-:W-:Y:S02]  /*c400*/  PRMT R21, R6, 0x7632, R21 ;  /* 0x0000763206157816 */ /* 0x001fe40000000015 */
        /* <DEDUP_REMOVED lines=25> */
[-C--:B------:R-:W-:Y:S01]  /*c5a0*/  LEA R20, P6, R31, R28.reuse, 0x1 ;  /* 0x0000001c1f147211 */ /* 0x080fe200078c08ff */
[----:B------:R4:W-:Y:S01]  /*c5b0*/  @P4 STG.E.U16 desc[UR18][R4.64], R8 ;  /* 0x0000000804004986 */ /* 0x0009e2000c101512 */
[----:B------:R-:W-:Y:S02]  /*c5c0*/  LEA R6, P4, R29, R28, 0x1 ;  /* 0x0000001c1d067211 */ /* 0x000fe400078808ff */
[----:B------:R-:W-:Y:S02]  /*c5d0*/  LOP3.LUT R2, R133, 0xba, RZ, 0xfc, !PT ;  /* 0x000000ba85027812 */ /* 0x000fe400078efcff */
[----:B------:R-:W-:-:S02]  /*c5e0*/  LEA.HI.X.SX32 R7, R29, R0, 0x1, P4 ;  /* 0x000000001d077211 */ /* 0x000fc400020f0eff */
[----:B-1----:R-:W-:Y:S01]  /*c5f0*/  ISETP.LT.AND P4, PT, R2, UR4, !P0 ;  /* 0x0000000402007c0c */ /* 0x002fe2000c781270 */
[----:B------:R-:W1:Y:S01]  /*c600*/  LDCU UR4, c[0x0][0x39c] ;  /* 0x00007380ff0477ac */ /* 0x000e620008000800 */
[----:B0-----:R-:W-:Y:S01]  /*c610*/  LEA.HI.X.SX32 R21, R31, R0, 0x1, P6 ;  /* 0x000000001f157211 */ /* 0x001fe200030f0eff */
[----:B------:R-:W-:Y:S01]  /*c620*/  IMAD R31, R72, 0x2, R31 ;  /* 0x00000002481f7824 */ /* 0x000fe200078e021f */
[----:B------:R-:W-:Y:S02]  /*c630*/  LOP3.LUT R2, R133, 0xbc, RZ, 0xfc, !PT ;  /* 0x000000bc85027812 */ /* 0x000fe400078efcff */
[----:B----4-:R-:W-:Y:S01]  /*c640*/  PRMT R5, R8, 0x7632, R5 ;  /* 0x0000763208057816 */ /* 0x010fe20000000005 */
[----:B------:R-:W-:Y:S01]  /*c650*/  IMAD R23, R72, 0x2, R31 ;  /* 0x0000000248177824 */ /* 0x000fe200078e021f */
[----:B------:R-:W-:Y:S02]  /*c660*/  LEA R4, P6, R31, R28, 0x1 ;  /* 0x0000001c1f047211 */ /* 0x000fe400078c08ff */
[----:B------:R-:W-:Y:S01]  /*c670*/  PRMT R22, R9, 0x7632, R22 ;  /* 0x0000763209167816 */ /* 0x000fe20000000016 */
[----:B------:R0:W-:Y:S01]  /*c680*/  @P3 STG.E.U16 desc[UR18][R6.64], R5 ;  /* 0x0000000506003986 */ /* 0x0001e2000c101512 */
[----:B---3--:R-:W-:Y:S01]  /*c690*/  ISETP.LT.AND P3, PT, R2, UR6, !P0 ;  /* 0x0000000602007c0c */ /* 0x008fe2000c761270 */
[----:B------:R-:W3:Y:S01]  /*c6a0*/  LDCU UR6, c[0x0][0x39c] ;  /* 0x00007380ff0677ac */ /* 0x000ee20008000800 */
[C---:B------:R-:W-:Y:S01]  /*c6b0*/  LOP3.LUT R2, R133.reuse, 0xbe, RZ, 0xfc, !PT ;  /* 0x000000be85027812 */ /* 0x040fe200078efcff */
[----:B------:R4:W-:Y:S03]  /*c6c0*/  @P2 STG.E.U16 desc[UR18][R20.64], R9 ;  /* 0x0000000914002986 */ /* 0x0009e6000c101512 */
[----:B--2---:R-:W-:Y:S01]  /*c6d0*/  ISETP.LT.AND P2, PT, R2, UR5, !P0 ;  /* 0x0000000502007c0c */ /* 0x004fe2000c741270 */
[----:B------:R-:W2:Y:S01]  /*c6e0*/  LDCU UR5, c[0x0][0x39c] ;  /* 0x00007380ff0577ac */ /* 0x000ea20008000800 */
[----:B------:R-:W-:-:S02]  /*c6f0*/  LOP3.LUT R2, R133, 0xc0, RZ, 0xfc, !PT ;  /* 0x000000c085027812 */ /* 0x000fc400078efcff */
[----:B0-----:R-:W-:Y:S02]  /*c700*/  LEA.HI.X.SX32 R5, R31, R0, 0x1, P6 ;  /* 0x000000001f057211 */ /* 0x001fe400030f0eff */
[----:B------:R-:W-:-:S03]  /*c710*/  LEA R6, P6, R23, R28, 0x1 ;  /* 0x0000001c17067211 */ /* 0x000fc600078c08ff */
        /* <DEDUP_REMOVED lines=38> */
[----:B------:R-:W-:-:S04]  /*c980*/  LEA R4, P1, R23, R28, 0x1 ;  /* 0x0000001c17047211 */ /* 0x000fc800078208ff */
[----:B0-----:R-:W-:Y:S02]  /*c990*/  LEA.HI.X.SX32 R5, R23, R0, 0x1, P1 ;  /* 0x0000000017057211 */ /* 0x001fe400008f0eff */
[----:B------:R-:W-:Y:S02]  /*c9a0*/  PRMT R7, R12, 0x7632, R7 ;  /* 0x000076320c077816 */ /* 0x000fe40000000007 */
[----:B------:R-:W-:Y:S02]  /*c9b0*/  LEA R6, P6, R11, R28, 0x1 ;  /* 0x0000001c0b067211 */ /* 0x000fe400078c08ff */
[----:B-1----:R-:W-:Y:S01]  /*c9c0*/  ISETP.LT.AND P1, PT, R2, UR4, !P0 ;  /* 0x0000000402007c0c */ /* 0x002fe2000c721270 */
[----:B------:R0:W-:Y:S01]  /*c9d0*/  @P5 STG.E.U16 desc[UR18][R4.64], R7 ;  /* 0x0000000704005986 */ /* 0x0001e2000c101512 */
[C---:B------:R-:W-:Y:S01]  /*c9e0*/  LOP3.LUT R2, R133.reuse, 0xcc, RZ, 0xfc, !PT ;  /* 0x000000cc85027812 */ /* 0x040fe200078efcff */
[----:B------:R-:W1:Y:S01]  /*c9f0*/  LDCU UR4, c[0x0][0x39c] ;  /* 0x00007380ff0477ac */ /* 0x000e620008000800 */
[----:B----4-:R-:W-:-:S02]  /*ca00*/  LOP3.LUT R12, R133, 0xfe, RZ, 0xfc, !PT ;  /* 0x000000fe850c7812 */ /* 0x010fc400078efcff */
[----:B---3--:R-:W-:Y:S01]  /*ca10*/  ISETP.LT.AND P5, PT, R2, UR6, !P0 ;  /* 0x0000000602007c0c */ /* 0x008fe2000c7a1270 */
[----:B------:R-:W3:Y:S01]  /*ca20*/  LDCU UR6, c[0x0][0x39c] ;  /* 0x00007380ff0677ac */ /* 0x000ee20008000800 */
[----:B------:R-:W-:Y:S02]  /*ca30*/  LOP3.LUT R2, R133, 0xce, RZ, 0xfc, !PT ;  /* 0x000000ce85027812 */ /* 0x000fe400078efcff */
        /* <DEDUP_REMOVED lines=22> */
[----:B----4-:R-:W-:Y:S01]  /*cba0*/  PRMT R5, R14, 0x7632, R5 ;  /* 0x000076320e057816 */ /* 0x010fe20000000005 */
[----:B------:R0:W4:Y:S01]  /*cbb0*/  LDS.128 R20, [R3+0x1000] ;  /* 0x0010000003147984 */ /* 0x0001220000000c00 */
[----:B------:R-:W-:Y:S01]  /*cbc0*/  LEA.HI.X.SX32 R9, R11, R0, 0x1, P6 ;  /* 0x000000000b097211 */ /* 0x000fe200030f0eff */
[----:B------:R-:W-:Y:S01]  /*cbd0*/  IMAD R11, R72, 0x2, R11 ;  /* 0x00000002480b7824 */ /* 0x000fe200078e020b */
[----:B--2---:R-:W-:Y:S01]  /*cbe0*/  ISETP.LT.AND P2, PT, R2, UR5, !P0 ;  /* 0x0000000502007c0c */ /* 0x004fe2000c741270 */
[----:B------:R-:W2:Y:S01]  /*cbf0*/  LDCU UR5, c[0x0][0x39c] ;  /* 0x00007380ff0577ac */ /* 0x000ea20008000800 */
[----:B------:R-:W-:Y:S01]  /*cc00*/  LOP3.LUT R2, R133, 0xd4, RZ, 0xfc, !PT ;  /* 0x000000d485027812 */ /* 0x000fe200078efcff */
[----:B------:R5:W-:Y:S01]  /*cc10*/  @P1 STG.E.U16 desc[UR18][R6.64], R5 ;  /* 0x0000000506001986 */ /* 0x000be2000c101512 */
[----:B------:R-:W-:Y:S01]  /*cc20*/  LEA R4, P6, R11, R28, 0x1 ;  /* 0x0000001c0b047211 */ /* 0x000fe200078c08ff */
[----:B------:R-:W-:Y:S01]  /*cc30*/  IMAD R13, R72, 0x2, R11 ;  /* 0x00000002480d7824 */ /* 0x000fe200078e020b */
[----:B---3--:R-:W-:Y:S01]  /*cc40*/  ISETP.LT.AND P1, PT, R2, UR6, !P0 ;  /* 0x0000000602007c0c */ /* 0x008fe2000c721270 */
[----:B------:R3:W-:Y:S01]  /*cc50*/  @P5 STG.E.U16 desc[UR18][R8.64], R15 ;  /* 0x0000000f08005986 */ /* 0x0007e2000c101512 */
[----:B------:R-:W-:Y:S01]  /*cc60*/  LOP3.LUT R2, R133, 0xd6, RZ, 0xfc, !PT ;  /* 0x000000d685027812 */ /* 0x000fe200078efcff */
[----:B------:R-:W4:Y:S01]  /*cc70*/  LDCU UR6, c[0x0][0x39c] ;  /* 0x00007380ff0677ac */ /* 0x000f220008000800 */
[----:B0-----:R-:W-:-:S02]  /*cc80*/  PRMT R3, R26, 0x7632, R3 ;  /* 0x000076321a037816 */ /* 0x001fc40000000003 */
[----:B-1----:R-:W-:Y:S01]  /*cc90*/  ISETP.LT.AND P5, PT, R2, UR4, !P0 ;  /* 0x0000000402007c0c */ /* 0x002fe2000c7a1270 */
[----:B------:R-:W0:Y:S01]  /*cca0*/  LDCU UR4, c[0x0][0x39c] ;  /* 0x00007380ff0477ac */ /* 0x000e220008000800 */
[----:B------:R-:W-:Y:S02]  /*ccb0*/  LOP3.LUT R2, R133, 0xd8, RZ, 0xfc, !PT ;  /* 0x000000d885027812 */ /* 0x000fe400078efcff */
[----:B-----5:R-:W-:Y:S02]  /*ccc0*/  LEA.HI.X.SX32 R5, R11, R0, 0x1, P6 ;  /* 0x000000000b057211 */ /* 0x020fe400030f0eff */
[----:B------:R-:W-:Y:S02]  /*ccd0*/  LEA R6, P6, R13, R28, 0x1 ;  /* 0x0000001c0d067211 */ /* 0x000fe400078c08ff */
[----:B---3--:R-:W-:Y:S02]  /*cce0*/  PRMT R9, R15, 0x7632, R9 ;  /* 0x000076320f097816 */ /* 0x008fe40000000009 */
[----:B------:R-:W-:Y:S01]  /*ccf0*/  LEA.HI.X.SX32 R7, R13, R0, 0x1, P6 ;  /* 0x000000000d077211 */ /* 0x000fe200030f0eff */
[----:B------:R-:W-:-:S02]  /*cd00*/  IMAD R13, R72, 0x2, R13 ;  /* 0x00000002480d7824 */ /* 0x000fc400078e020d */
[----:B------:R1:W-:Y:S01]  /*cd10*/  @P4 STG.E.U16 desc[UR18][R4.64], R9 ;  /* 0x0000000904004986 */ /* 0x0003e2000c101512 */
[----:B--2---:R-:W-:Y:S01]  /*cd20*/  ISETP.LT.AND P4, PT, R2, UR5, !P0 ;  /* 0x0000000502007c0c */ /* 0x004fe2000c781270 */
[----:B------:R-:W2:Y:S01]  /*cd30*/  LDCU UR5, c[0x0][0x39c] ;  /* 0x00007380ff0577ac */ /* 0x000ea20008000800 */
[----:B------:R-:W-:Y:S01]  /*cd40*/  IMAD R11, R72, 0x2, R13 ;  /* 0x00000002480b7824 */ /* 0x000fe200078e020d */
[----:B------:R-:W-:Y:S01]  /*cd50*/  @P3 STG.E.U16 desc[UR18][R6.64], R16 ;  /* 0x0000001006003986 */ /* 0x000fe2000c101512 */
[----:B------:R-:W-:Y:S02]  /*cd60*/  LEA R8, P3, R13, R28, 0x1 ;  /* 0x0000001c0d087211 */ /* 0x000fe400078608ff */
[----:B------:R-:W-:Y:S02]  /*cd70*/  LOP3.LUT R2, R133, 0xda, RZ, 0xfc, !PT ;  /* 0x000000da85027812 */ /* 0x000fe400078efcff */
[----:B-1----:R-:W-:Y:S02]  /*cd80*/  LEA.HI.X.SX32 R9, R13, R0, 0x1, P3 ;  /* 0x000000000d097211 */ /* 0x002fe400018f0eff */
[----:B------:R-:W-:-:S02]  /*cd90*/  PRMT R5, R16, 0x7632, R5 ;  /* 0x0000763210057816 */ /* 0x000fc40000000005 */
[----:B------:R-:W-:Y:S02]  /*cda0*/  LEA R4, P6, R11, R28, 0x1 ;  /* 0x0000001c0b047211 */ /* 0x000fe400078c08ff */
[----:B0-----:R-:W-:Y:S01]  /*cdb0*/  ISETP.LT.AND P3, PT, R2, UR4, !P0 ;  /* 0x0000000402007c0c */ /* 0x001fe2000c761270 */
[----:B------:R0:W-:Y:S01]  /*cdc0*/  @P2 STG.E.U16 desc[UR18][R8.64], R5 ;  /* 0x0000000508002986 */ /* 0x0001e2000c101512 */
[C---:B------:R-:W-:Y:S01]  /*cdd0*/  LOP3.LUT R2, R133.reuse, 0xdc, RZ, 0xfc, !PT ;  /* 0x000000dc85027812 */ /* 0x040fe200078efcff */
[----:B------:R-:W1:Y:S03]  /*cde0*/  LDCU UR4, c[0x0][0x39c] ;  /* 0x00007380ff0477ac */ /* 0x000e660008000800 */
[----:B----4-:R-:W-:Y:S01]  /*cdf0*/  ISETP.LT.AND P2, PT, R2, UR6, !P0 ;  /* 0x0000000602007c0c */ /* 0x010fe2000c741270 */
        /* <DEDUP_REMOVED lines=34> */
[----:B------:R0:W-:Y:S01]  /*d020*/  @P2 STG.E.U16 desc[UR18][R6.64], R19 ;  /* 0x0000001306002986 */ /* 0x0001e2000c101512 */
[C---:B------:R-:W-:Y:S01]  /*d030*/  LEA R8, P6, R11.reuse, R28, 0x1 ;  /* 0x0000001c0b087211 */ /* 0x040fe200078c08ff */
[----:B------:R-:W-:Y:S01]  /*d040*/  IMAD R13, R72, 0x2, R11 ;  /* 0x00000002480d7824 */ /* 0x000fe200078e020b */
        /* <DEDUP_REMOVED lines=16> */
[----:B------:R-:W-:Y:S02]  /*d150*/  LEA R8, P6, R11, R28, 0x1 ;  /* 0x0000001c0b087211 */ /* 0x000fe400078c08ff */
[----:B----4-:R-:W-:Y:S02]  /*d160*/  PRMT R5, R24, 0x7632, R5 ;  /* 0x0000763218057816 */ /* 0x010fe40000000005 */
[----:B-1----:R-:W-:Y:S01]  /*d170*/  ISETP.LT.AND P5, PT, R2, UR4, !P0 ;  /* 0x0000000402007c0c */ /* 0x002fe2000c7a1270 */
[----:B------:R-:W0:Y:S01]  /*d180*/  LDCU UR4, c[0x0][0x39c] ;  /* 0x00007380ff0477ac */ /* 0x000e220008000800 */
[----:B------:R-:W-:Y:S01]  /*d190*/  LOP3.LUT R2, R133, 0xec, RZ, 0xfc, !PT ;  /* 0x000000ec85027812 */ /* 0x000fe200078efcff */
[----:B------:R1:W-:Y:S01]  /*d1a0*/  @P4 STG.E.U16 desc[UR18][R6.64], R5 ;  /* 0x0000000506004986 */ /* 0x0003e2000c101512 */
[----:B------:R-:W-:Y:S01]  /*d1b0*/  LEA.HI.X.SX32 R9, R11, R0, 0x1, P6 ;  /* 0x000000000b097211 */ /* 0x000fe200030f0eff */
[----:B------:R-:W-:Y:S01]  /*d1c0*/  IMAD R11, R72, 0x2, R11 ;  /* 0x00000002480b7824 */ /* 0x000fe200078e020b */
[----:B---3--:R-:W-:Y:S01]  /*d1d0*/  ISETP.LT.AND P4, PT, R2, UR6, !P0 ;  /* 0x0000000602007c0c */ /* 0x008fe2000c781270 */
[----:B------:R-:W3:Y:S01]  /*d1e0*/  LDCU UR6, c[0x0][0x39c] ;  /* 0x00007380ff0677ac */ /* 0x000ee20008000800 */
[----:B------:R-:W-:Y:S01]  /*d1f0*/  LOP3.LUT R2, R133, 0xee, RZ, 0xfc, !PT ;  /* 0x000000ee85027812 */ /* 0x000fe200078efcff */
[----:B------:R4:W-:Y:S01]  /*d200*/  @P3 STG.E.U16 desc[UR18][R8.64], R25 ;  /* 0x0000001908003986 */ /* 0x0009e2000c101512 */
[----:B------:R-:W-:Y:S01]  /*d210*/  LEA R4, P6, R11, R28, 0x1 ;  /* 0x0000001c0b047211 */ /* 0x000fe200078c08ff */
[----:B------:R-:W-:Y:S01]  /*d220*/  IMAD R13, R72, 0x2, R11 ;  /* 0x00000002480d7824 */ /* 0x000fe200078e020b */
[----:B--2---:R-:W-:Y:S01]  /*d230*/  ISETP.LT.AND P3, PT, R2, UR5, !P0 ;  /* 0x0000000502007c0c */ /* 0x004fe2000c761270 */
[----:B------:R-:W2:Y:S01]  /*d240*/  LDCU UR5, c[0x0][0x39c] ;  /* 0x00007380ff0577ac */ /* 0x000ea20008000800 */
[----:B------:R-:W-:-:S02]  /*d250*/  LOP3.LUT R2, R133, 0xf0, RZ, 0xfc, !PT ;  /* 0x000000f085027812 */ /* 0x000fc400078efcff */
[----:B-1----:R-:W-:Y:S02]  /*d260*/  LEA.HI.X.SX32 R5, R11, R0, 0x1, P6 ;  /* 0x000000000b057211 */ /* 0x002fe400030f0eff */
[----:B------:R-:W-:Y:S02]  /*d270*/  LEA R6, P6, R13, R28, 0x1 ;  /* 0x0000001c0d067211 */ /* 0x000fe400078c08ff */
[----:B----4-:R-:W-:Y:S02]  /*d280*/  PRMT R9, R25, 0x7632, R9 ;  /* 0x0000763219097816 */ /* 0x010fe40000000009 */
[----:B------:R-:W-:Y:S01]  /*d290*/  LEA.HI.X.SX32 R7, R13, R0, 0x1, P6 ;  /* 0x000000000d077211 */ /* 0x000fe200030f0eff */
[----:B------:R-:W-:Y:S02]  /*d2a0*/  IMAD R13, R72, 0x2, R13 ;  /* 0x00000002480d7824 */ /* 0x000fe400078e020d */
[----:B------:R1:W-:Y:S01]  /*d2b0*/  @P2 STG.E.U16 desc[UR18][R4.64], R9 ;  /* 0x0000000904002986 */ /* 0x0003e2000c101512 */
[----:B0-----:R-:W-:Y:S01]  /*d2c0*/  ISETP.LT.AND P2, PT, R2, UR4, !P0 ;  /* 0x0000000402007c0c */ /* 0x001fe2000c741270 */
[----:B------:R-:W0:Y:S01]  /*d2d0*/  LDCU UR4, c[0x0][0x39c] ;  /* 0x00007380ff0477ac */ /* 0x000e220008000800 */
[----:B------:R-:W-:Y:S01]  /*d2e0*/  LOP3.LUT R2, R133, 0xf2, RZ, 0xfc, !PT ;  /* 0x000000f285027812 */ /* 0x000fe200078efcff */
[----:B------:R-:W-:Y:S01]  /*d2f0*/  @P1 STG.E.U16 desc[UR18][R6.64], R26 ;  /* 0x0000001a06001986 */ /* 0x000fe2000c101512 */
[----:B------:R-:W-:Y:S01]  /*d300*/  LEA R8, P1, R13, R28, 0x1 ;  /* 0x0000001c0d087211 */ /* 0x000fe200078208ff */
[----:B------:R-:W-:-:S03]  /*d310*/  IMAD R11, R72, 0x2, R13 ;  /* 0x00000002480b7824 */ /* 0x000fc600078e020d */
[----:B-1----:R-:W-:Y:S02]  /*d320*/  LEA.HI.X.SX32 R9, R13, R0, 0x1, P1 ;  /* 0x000000000d097211 */ /* 0x002fe400008f0eff */
[----:B--2---:R-:W-:Y:S01]  /*d330*/  ISETP.LT.AND P1, PT, R2, UR5, !P0 ;  /* 0x0000000502007c0c */ /* 0x004fe2000c721270 */
[----:B------:R-:W1:Y:S01]  /*d340*/  LDCU UR5, c[0x0][0x39c] ;  /* 0x00007380ff0577ac */ /* 0x000e620008000800 */
[----:B------:R-:W-:Y:S01]  /*d350*/  LEA R2, P6, R11, R28, 0x1 ;  /* 0x0000001c0b027211 */ /* 0x000fe200078c08ff */
[----:B------:R2:W-:Y:S01]  /*d360*/  @P5 STG.E.U16 desc[UR18][R8.64], R3 ;  /* 0x0000000308005986 */ /* 0x0005e2000c101512 */
[C---:B------:R-:W-:Y:S02]  /*d370*/  LOP3.LUT R4, R133.reuse, 0xf4, RZ, 0xfc, !PT ;  /* 0x000000f485047812 */ /* 0x040fe400078efcff */
[----:B------:R-:W-:Y:S02]  /*d380*/  LOP3.LUT R5, R133, 0xf6, RZ, 0xfc, !PT ;  /* 0x000000f685057812 */ /* 0x000fe400078efcff */
[----:B---3--:R-:W-:-:S02]  /*d390*/  ISETP.LT.AND P5, PT, R4, UR6, !P0 ;  /* 0x0000000604007c0c */ /* 0x008fc4000c7a1270 */
[----:B--2---:R-:W-:Y:S01]  /*d3a0*/  LEA.HI.X.SX32 R3, R11, R0, 0x1, P6 ;  /* 0x000000000b037211 */ /* 0x004fe200030f0eff */
[----:B------:R-:W-:Y:S01]  /*d3b0*/  IMAD R11, R72, 0x2, R11 ;  /* 0x00000002480b7824 */ /* 0x000fe200078e020b */
[----:B------:R-:W-:-:S03]  /*d3c0*/  LOP3.LUT R8, R133, 0xf8, RZ, 0xfc, !PT ;  /* 0x000000f885087812 */ /* 0x000fc600078efcff */
[C---:B------:R-:W-:Y:S01]  /*d3d0*/  IMAD R7, R72.reuse, 0x2, R11 ;  /* 0x0000000248077824 */ /* 0x040fe200078e020b */
[----:B------:R-:W-:Y:S01]  /*d3e0*/  LEA R4, P6, R11, R28, 0x1 ;  /* 0x0000001c0b047211 */ /* 0x000fe200078c08ff */
[----:B------:R2:W-:Y:S01]  /*d3f0*/  @P4 STG.E.U16 desc[UR18][R2.64], R27 ;  /* 0x0000001b02004986 */ /* 0x0005e2000c101512 */
[----:B0-----:R-:W-:Y:S01]  /*d400*/  ISETP.LT.AND P4, PT, R5, UR4, !P0 ;  /* 0x0000000405007c0c */ /* 0x001fe2000c781270 */
[----:B------:R-:W0:Y:S01]  /*d410*/  LDCU UR4, c[0x0][0x39c] ;  /* 0x00007380ff0477ac */ /* 0x000e220008000800 */
[----:B------:R-:W-:Y:S01]  /*d420*/  LEA.HI.X.SX32 R5, R11, R0, 0x1, P6 ;  /* 0x000000000b057211 */ /* 0x000fe200030f0eff */
[----:B------:R-:W-:Y:S01]  /*d430*/  IMAD R9, R72, 0x2, R7 ;  /* 0x0000000248097824 */ /* 0x000fe200078e0207 */
[----:B------:R-:W-:-:S03]  /*d440*/  LEA R6, P6, R7, R28, 0x1 ;  /* 0x0000001c07067211 */ /* 0x000fc600078c08ff */
[C---:B------:R-:W-:Y:S01]  /*d450*/  IMAD R11, R72.reuse, 0x2, R9 ;  /* 0x00000002480b7824 */ /* 0x040fe200078e0209 */
[----:B------:R-:W-:Y:S02]  /*d460*/  LEA.HI.X.SX32 R7, R7, R0, 0x1, P6 ;  /* 0x0000000007077211 */ /* 0x000fe400030f0eff */
[----:B--2---:R-:W-:Y:S01]  /*d470*/  PRMT R3, R27, 0x7632, R3 ;  /* 0x000076321b037816 */ /* 0x004fe20000000003 */
[----:B------:R-:W-:-:S04]  /*d480*/  IMAD R13, R72, 0x2, R11 ;  /* 0x00000002480d7824 */ /* 0x000fc800078e020b */
[----:B------:R2:W-:Y:S01]  /*d490*/  @P3 STG.E.U16 desc[UR18][R4.64], R3 ;  /* 0x0000000304003986 */ /* 0x0005e2000c101512 */
[----:B-1----:R-:W-:Y:S01]  /*d4a0*/  ISETP.LT.AND P3, PT, R8, UR5, !P0 ;  /* 0x0000000508007c0c */ /* 0x002fe2000c761270 */
[----:B------:R-:W1:Y:S01]  /*d4b0*/  LDCU UR5, c[0x0][0x39c] ;  /* 0x00007380ff0577ac */ /* 0x000e620008000800 */
[----:B------:R-:W-:Y:S01]  /*d4c0*/  LOP3.LUT R8, R133, 0xfa, RZ, 0xfc, !PT ;  /* 0x000000fa85087812 */ /* 0x000fe200078efcff */
[----:B------:R3:W-:Y:S01]  /*d4d0*/  @P2 STG.E.U16 desc[UR18][R6.64], R20 ;  /* 0x0000001406002986 */ /* 0x0007e2000c101512 */
[----:B------:R-:W-:Y:S02]  /*d4e0*/  LEA R2, P2, R9, R28, 0x1 ;  /* 0x0000001c09027211 */ /* 0x000fe400078408ff */
[----:B------:R-:W-:Y:S02]  /*d4f0*/  LOP3.LUT R133, R133, 0xfc, RZ, 0xfc, !PT ;  /* 0x000000fc85857812 */ /* 0x000fe400078efcff */
[----:B--2---:R-:W-:Y:S01]  /*d500*/  LEA.HI.X.SX32 R3, R9, R0, 0x1, P2 ;  /* 0x0000000009037211 */ /* 0x004fe200010f0eff */
[----:B------:R-:W-:Y:S01]  /*d510*/  IMAD R9, R72, 0x2, R13 ;  /* 0x0000000248097824 */ /* 0x000fe200078e020d */
[----:B------:R-:W-:-:S02]  /*d520*/  PRMT R5, R20, 0x7632, R5 ;  /* 0x0000763214057816 */ /* 0x000fc40000000005 */
[----:B0-----:R-:W-:Y:S01]  /*d530*/  ISETP.LT.AND P2, PT, R8, UR4, !P0 ;  /* 0x0000000408007c0c */ /* 0x001fe2000c741270 */
[C---:B------:R-:W-:Y:S01]  /*d540*/  IMAD R15, R72.reuse, 0x2, R9 ;  /* 0x00000002480f7824 */ /* 0x040fe200078e0209 */
[----:B------:R-:W0:Y:S01]  /*d550*/  LDCU UR4, c[0x0][0x39c] ;  /* 0x00007380ff0477ac */ /* 0x000e220008000800 */
[----:B------:R2:W-:Y:S01]  /*d560*/  @P1 STG.E.U16 desc[UR18][R2.64], R5 ;  /* 0x0000000502001986 */ /* 0x0005e2000c101512 */
[-C--:B------:R-:W-:Y:S01]  /*d570*/  LEA R4, P1, R11, R28.reuse, 0x1 ;  /* 0x0000001c0b047211 */ /* 0x080fe200078208ff */
[----:B------:R-:W-:Y:S01]  /*d580*/  IMAD R17, R72, 0x2, R15 ;  /* 0x0000000248117824 */ /* 0x000fe200078e020f */
[----:B---3--:R-:W-:-:S03]  /*d590*/  LEA R6, P6, R13, R28, 0x1 ;  /* 0x0000001c0d067211 */ /* 0x008fc600078c08ff */
[----:B------:R-:W-:Y:S01]  /*d5a0*/  IMAD R19, R72, 0x2, R17 ;  /* 0x0000000248137824 */ /* 0x000fe200078e0211 */
[----:B------:R-:W-:Y:S02]  /*d5b0*/  LEA.HI.X.SX32 R7, R13, R0, 0x1, P6 ;  /* 0x000000000d077211 */ /* 0x000fe400030f0eff */
[----:B------:R-:W-:Y:S02]  /*d5c0*/  LEA R10, P6, R15, R28, 0x1 ;  /* 0x0000001c0f0a7211 */ /* 0x000fe400078c08ff */
[----:B--2---:R-:W-:Y:S02]  /*d5d0*/  LEA.HI.X.SX32 R5, R11, R0, 0x1, P1 ;  /* 0x000000000b057211 */ /* 0x004fe400008f0eff */
[----:B------:R-:W-:Y:S02]  /*d5e0*/  LEA R8, P1, R9, R28, 0x1 ;  /* 0x0000001c09087211 */ /* 0x000fe400078208ff */
[-C--:B------:R-:W-:Y:S01]  /*d5f0*/  LEA.HI.X.SX32 R11, R15, R0.reuse, 0x1, P6 ;  /* 0x000000000f0b7211 */ /* 0x080fe200030f0eff */
[----:B------:R2:W-:Y:S01]  /*d600*/  @P5 STG.E.U16 desc[UR18][R4.64], R21 ;  /* 0x0000001504005986 */ /* 0x0005e2000c101512 */
[----:B------:R-:W-:-:S02]  /*d610*/  LEA.HI.X.SX32 R9, R9, R0, 0x1, P1 ;  /* 0x0000000009097211 */ /* 0x000fc400008f0eff */
[-C--:B------:R-:W-:Y:S02]  /*d620*/  LEA R2, P1, R19, R28.reuse, 0x1 ;  /* 0x0000001c13027211 */ /* 0x080fe400078208ff */
[----:B------:R-:W-:Y:S02]  /*d630*/  LEA R28, P6, R17, R28, 0x1 ;  /* 0x0000001c111c7211 */ /* 0x000fe400078c08ff */
[----:B------:R-:W-:Y:S02]  /*d640*/  LEA.HI.X.SX32 R3, R19, R0, 0x1, P1 ;  /* 0x0000000013037211 */ /* 0x000fe400008f0eff */
[----:B-1----:R-:W-:Y:S02]  /*d650*/  ISETP.LT.AND P1, PT, R12, UR5, !P0 ;  /* 0x000000050c007c0c */ /* 0x002fe4000c721270 */
[----:B0-----:R-:W-:Y:S02]  /*d660*/  ISETP.LT.AND P0, PT, R133, UR4, !P0 ;  /* 0x0000000485007c0c */ /* 0x001fe4000c701270 */
[----:B------:R-:W-:-:S02]  /*d670*/  PRMT R12, R21, 0x7632, R12 ;  /* 0x00007632150c7816 */ /* 0x000fc4000000000c */
[----:B--2---:R-:W-:Y:S02]  /*d680*/  PRMT R5, R22, 0x7632, R5 ;  /* 0x0000763216057816 */ /* 0x004fe40000000005 */
[----:B------:R-:W-:Y:S01]  /*d690*/  LEA.HI.X.SX32 R29, R17, R0, 0x1, P6 ;  /* 0x00000000111d7211 */ /* 0x000fe200030f0eff */
[----:B------:R0:W-:Y:S01]  /*d6a0*/  @P4 STG.E.U16 desc[UR18][R6.64], R12 ;  /* 0x0000000c06004986 */ /* 0x0001e2000c101512 */
[----:B------:R-:W-:-:S03]  /*d6b0*/  PRMT R0, R23, 0x7632, R0 ;  /* 0x0000763217007816 */ /* 0x000fc60000000000 */
[----:B------:R0:W-:Y:S04]  /*d6c0*/  @P3 STG.E.U16 desc[UR18][R8.64], R22 ;  /* 0x0000001608003986 */ /* 0x0001e8000c101512 */
[----:B------:R0:W-:Y:S04]  /*d6d0*/  @P2 STG.E.U16 desc[UR18][R10.64], R5 ;  /* 0x000000050a002986 */ /* 0x0001e8000c101512 */
[----:B------:R0:W-:Y:S04]  /*d6e0*/  @P0 STG.E.U16 desc[UR18][R28.64], R23 ;  /* 0x000000171c000986 */ /* 0x0001e8000c101512 */
[----:B------:R0:W-:Y:S01]  /*d6f0*/  @P1 STG.E.U16 desc[UR18][R2.64], R0 ;  /* 0x0000000002001986 */ /* 0x0001e2000c101512 */
[----:B------:R-:W-:Y:S06]  /*d700*/  BAR.SYNC.DEFER_BLOCKING 0x0 ;  /* 0x0000000000007b1d */ /* 0x000fec0000010000 */
[----:B------:R-:W-:Y:S05]  /*d710*/  BRA.U UP0, `(.L_x_13) ;  /* 0x0000000100a07547 */ /* 0x000fea000b800000 */
[----:B------:R-:W1:Y:S01]  /*d720*/  S2UR UR5, SR_CgaCtaId ;  /* 0x00000000000579c3 */ /* 0x000e620000008800 */
[----:B------:R-:W-:Y:S01]  /*d730*/  NOP ;  /* 0x0000000000007918 */ /* 0x000fe20000000000 */
[----:B------:R-:W-:Y:S01]  /*d740*/  UMOV UR4, 0x50 ;  /* 0x0000005000047882 */ /* 0x000fe20000000000 */
[----:B0-----:R-:W-:Y:S02]  /*d750*/  IMAD.U32 R0, RZ, RZ, UR8 ;  /* 0x00000008ff007e24 */ /* 0x001fe4000f8e00ff */
[----:B------:R-:W-:Y:S02]  /*d760*/  IMAD.MOV.U32 R3, RZ, RZ, 0xff ;  /* 0x000000ffff037424 */ /* 0x000fe400078e00ff */
[----:B------:R-:W-:Y:S01]  /*d770*/  IMAD.MOV.U32 R7, RZ, RZ, 0x1 ;  /* 0x00000001ff077424 */ /* 0x000fe200078e00ff */
[----:B------:R-:W-:-:S04]  /*d780*/  LOP3.LUT R0, R0, 0xffff, RZ, 0xc0, !PT ;  /* 0x0000ffff00007812 */ /* 0x000fc800078ec0ff */
[----:B------:R-:W-:-:S05]  /*d790*/  SHF.R.U32.HI R0, RZ, 0x5, R0 ;  /* 0x00000005ff007819 */ /* 0x000fca0000011600 */
[----:B------:R-:W-:Y:S01]  /*d7a0*/  VIADD R2, R0, 0x10 ;  /* 0x0000001000027836 */ /* 0x000fe20000000000 */
[----:B------:R-:W-:Y:S01]  /*d7b0*/  SHF.L.U32 R0, R3, R0, RZ ;  /* 0x0000000003007219 */ /* 0x000fe200000006ff */
[----:B-1----:R-:W-:-:S03]  /*d7c0*/  ULEA UR6, UR5, UR4, 0x18 ;  /* 0x0000000405067291 */ /* 0x002fc6000f8ec0ff */
[----:B------:R-:W-:-:S04]  /*d7d0*/  SHF.L.U32 R3, R7, R2, RZ ;  /* 0x0000000207037219 */ /* 0x000fc800000006ff */
[----:B------:R-:W-:Y:S02]  /*d7e0*/  LOP3.LUT R0, R3, R0, RZ, 0xfc, !PT ;  /* 0x0000000003007212 */ /* 0x000fe400078efcff */
[----:B------:R-:W0:Y:S02]  /*d7f0*/  LDS R5, [UR6] ;  /* 0x00000006ff057984 */ /* 0x000e240008000800 */
[C---:B------:R-:W-:Y:S02]  /*d800*/  LOP3.LUT R2, R0.reuse, 0xffff, RZ, 0xc0, !PT ;  /* 0x0000ffff00027812 */ /* 0x040fe400078ec0ff */
[----:B0-----:R-:W-:-:S04]  /*d810*/  LOP3.LUT R3, R0, 0xffff, R5, 0x80, !PT ;  /* 0x0000ffff00037812 */ /* 0x001fc800078e8005 */
[----:B------:R-:W-:-:S13]  /*d820*/  ISETP.NE.AND P0, PT, R3, R2, PT ;  /* 0x000000020300720c */ /* 0x000fda0003f05270 */
[----:B------:R-:W-:Y:S05]  /*d830*/  @P0 BRA `(.L_x_14) ;  /* 0x0000000000500947 */ /* 0x000fea0003800000 */
[----:B------:R-:W-:Y:S02]  /*d840*/  SHF.R.U32.HI R5, RZ, 0x10, R5 ;  /* 0x00000010ff057819 */ /* 0x000fe40000011605 */
[----:B------:R-:W-:-:S04]  /*d850*/  SHF.R.U32.HI R2, RZ, 0x10, R0 ;  /* 0x00000010ff027819 */ /* 0x000fc80000011600 */
[----:B------:R-:W-:-:S04]  /*d860*/  LOP3.LUT R5, R5, R2, RZ, 0xc0, !PT ;  /* 0x0000000205057212 */ /* 0x000fc800078ec0ff */
[----:B------:R-:W-:-:S13]  /*d870*/  ISETP.NE.AND P0, PT, R5, R2, PT ;  /* 0x000000020500720c */ /* 0x000fda0003f05270 */
[----:B------:R-:W-:Y:S05]  /*d880*/  @P0 BRA `(.L_x_15) ;  /* 0x0000000000300947 */ /* 0x000fea0003800000 */
[----:B------:R-:W-:Y:S01]  /*d890*/  R2UR UR4, R0 ;  /* 0x00000000000472ca */ /* 0x000fe200000e0000 */
[----:B------:R-:W-:Y:S01]  /*d8a0*/  VOTEU.ANY UR5, UPT, PT ;  /* 0x0000000000057886 */ /* 0x000fe200038e0100 */
[----:B------:R-:W0:Y:S01]  /*d8b0*/  S2R R0, SR_LANEID ;  /* 0x0000000000007919 */ /* 0x000e220000000000 */
[----:B------:R-:W-:-:S10]  /*d8c0*/  UFLO.U32 UR5, UR5 ;  /* 0x00000005000572bd */ /* 0x000fd400080e0000 */
[----:B------:R-:W-:-:S06]  /*d8d0*/  ULOP3.LUT UR4, URZ, UR4, URZ, 0x33, !UPT ;  /* 0x00000004ff047292 */ /* 0x000fcc000f8e33ff */
[----:B------:R-:W-:-:S04]  /*d8e0*/  IMAD.U32 R2, RZ, RZ, UR4 ;  /* 0x00000004ff027e24 */ /* 0x000fc8000f8e00ff */
[----:B------:R-:W1:Y:S02]  /*d8f0*/  REDUX UR7, R2 ;  /* 0x00000000020773c4 */ /* 0x000e640000000000 */
[----:B------:R2:W-:Y:S01]  /*d900*/  UTCATOMSWS.AND URZ, UR4 ;  /* 0x0000000400ff79e3 */ /* 0x0005e20008000000 */
[----:B0-----:R-:W-:Y:S01]  /*d910*/  ISETP.EQ.U32.AND P0, PT, R0, UR5, PT ;  /* 0x0000000500007c0c */ /* 0x001fe2000bf02070 */
[----:B-1----:R-:W-:-:S12]  /*d920*/  IMAD.U32 R0, RZ, RZ, UR7 ;  /* 0x00000007ff007e24 */ /* 0x002fd8000f8e00ff */
[----:B------:R2:W-:Y:S01]  /*d930*/  @P0 ATOMS.AND RZ, [UR6], R0 ;  /* 0x00000000ffff098c */ /* 0x0005e2000a800006 */
[----:B------:R-:W-:Y:S05]  /*d940*/  BRA `(.L_x_13) ;  /* 0x0000000000147947 */ /* 0x000fea0003800000 */
.L_x_15:
[----:B------:R-:W-:-:S07]  /*d950*/  MOV R2, 0xd970 ;  /* 0x0000d97000027802 */ /* 0x000fce0000000f00 */
[----:B------:R-:W-:Y:S05]  /*d960*/  CALL.REL.NOINC `($__internal_0_$__cuda_sm10x_tcgen05_guardrail_trap_col_being_dealloced_not_returned_by_alloc) ;  /* 0x00000000002c7944 */ /* 0x000fea0003c00000 */
[----:B------:R-:W-:Y:S05]  /*d970*/  BRA `(.L_x_13) ;  /* 0x0000000000087947 */ /* 0x000fea0003800000 */
.L_x_14:
[----:B------:R-:W-:-:S07]  /*d980*/  MOV R2, 0xd9a0 ;  /* 0x0000d9a000027802 */ /* 0x000fce0000000f00 */
[----:B------:R-:W-:Y:S05]  /*d990*/  CALL.REL.NOINC `($__internal_2_$__cuda_sm10x_tcgen05_guardrail_trap_unallocated_columns_being_dealloced) ;  /* 0x0000000000387944 */ /* 0x000fea0003c00000 */
.L_x_13:
[----:B------:R-:W-:Y:S01]  /*d9a0*/  NOP ;  /* 0x0000000000007918 */ /* 0x000fe20000000000 */
[----:B--2---:R-:W-:Y:S05]  /*d9b0*/  EXIT ;  /* 0x000000000000794d */ /* 0x004fea0003800000 */
.L_x_8:
[----:B------:R-:W0:Y:S02]  /*d9c0*/  SYNCS.PHASECHK.TRANS64.TRYWAIT P2, [UR11], R21 ;  /* 0x00000015ff0075a7 */ /* 0x000e24000804110b */
[----:B0-----:R-:W-:Y:S05]  /*d9d0*/  @!P2 BRA `(.L_x_8) ;  /* 0xfffffffc00f8a947 */ /* 0x001fea000383ffff */
[----:B------:R-:W-:Y:S05]  /*d9e0*/  BRA `(.L_x_16) ;  /* 0xffffff9800e87947 */ /* 0x000fea000383ffff */
.L_x_12:
[----:B------:R-:W0:Y:S02]  /*d9f0*/  SYNCS.PHASECHK.TRANS64.TRYWAIT P0, [UR11], R4 ;  /* 0x00000004ff0075a7 */ /* 0x000e24000800110b */
[----:B0-----:R-:W-:Y:S05]  /*da00*/  @!P0 BRA `(.L_x_12) ;  /* 0xfffffffc00f88947 */ /* 0x001fea000383ffff */
[----:B------:R-:W-:Y:S05]  /*da10*/  BRA `(.L_x_11) ;  /* 0xffffffb800c47947 */ /* 0x000fea000383ffff */
        .weak           $__internal_0_$__cuda_sm10x_tcgen05_guardrail_trap_col_being_dealloced_not_returned_by_alloc
        .type           $__internal_0_$__cuda_sm10x_tcgen05_guardrail_trap_col_being_dealloced_not_returned_by_alloc,@function
        .size           $__internal_0_$__cuda_sm10x_tcgen05_guardrail_trap_col_being_dealloced_not_returned_by_alloc,($__internal_1_$__cuda_sm10x_tcgen05_guardrail_trap_phase_invalid_during_alloc - $__internal_0_$__cuda_sm10x_tcgen05_guardrail_trap_col_being_dealloced_not_returned_by_alloc)
$__internal_0_$__cuda_sm10x_tcgen05_guardrail_trap_col_being_dealloced_not_returned_by_alloc:
[----:B------:R-:W-:Y:S05]  /*da20*/  BPT.TRAP 0x1 ;  /* 0x000000040000795c */ /* 0x000fea0000300000 */
[----:B------:R-:W-:-:S04]  /*da30*/  IMAD.MOV.U32 R3, RZ, RZ, 0x0 ;  /* 0x00000000ff037424 */ /* 0x000fc800078e00ff */
[----:B------:R-:W-:Y:S05]  /*da40*/  RET.REL.NODEC R2 `(matmul_kernel) ;  /* 0xffffff24026c7950 */ /* 0x000fea0003c3ffff */
        .weak           $__internal_1_$__cuda_sm10x_tcgen05_guardrail_trap_phase_invalid_during_alloc
        .type           $__internal_1_$__cuda_sm10x_tcgen05_guardrail_trap_phase_invalid_during_alloc,@function
        .size           $__internal_1_$__cuda_sm10x_tcgen05_guardrail_trap_phase_invalid_during_alloc,($__internal_2_$__cuda_sm10x_tcgen05_guardrail_trap_unallocated_columns_being_dealloced - $__internal_1_$__cuda_sm10x_tcgen05_guardrail_trap_phase_invalid_during_alloc)
$__internal_1_$__cuda_sm10x_tcgen05_guardrail_trap_phase_invalid_during_alloc:
[----:B------:R-:W-:Y:S05]  /*da50*/  BPT.TRAP 0x1 ;  /* 0x000000040000795c */ /* 0x000fea0000300000 */
[----:B------:R-:W-:-:S04]  /*da60*/  IMAD.MOV.U32 R3, RZ, RZ, 0x0 ;  /* 0x00000000ff037424 */ /* 0x000fc800078e00ff */
[----:B------:R-:W-:Y:S05]  /*da70*/  RET.REL.NODEC R2 `(matmul_kernel) ;  /* 0xffffff2402607950 */ /* 0x000fea0003c3ffff */
        .weak           $__internal_2_$__cuda_sm10x_tcgen05_guardrail_trap_unallocated_columns_being_dealloced
        .type           $__internal_2_$__cuda_sm10x_tcgen05_guardrail_trap_unallocated_columns_being_dealloced,@function
        .size           $__internal_2_$__cuda_sm10x_tcgen05_guardrail_trap_unallocated_columns_being_dealloced,(.L_x_20 - $__internal_2_$__cuda_sm10x_tcgen05_guardrail_trap_unallocated_columns_being_dealloced)
$__internal_2_$__cuda_sm10x_tcgen05_guardrail_trap_unallocated_columns_being_dealloced:
[----:B------:R-:W-:Y:S05]  /*da80*/  BPT.TRAP 0x1 ;  /* 0x000000040000795c */ /* 0x000fea0000300000 */
[----:B------:R-:W-:-:S04]  /*da90*/  IMAD.MOV.U32 R3, RZ, RZ, 0x0 ;  /* 0x00000000ff037424 */ /* 0x000fc800078e00ff */
[----:B------:R-:W-:Y:S05]  /*daa0*/  RET.REL.NODEC R2 `(matmul_kernel) ;  /* 0xffffff2402547950 */ /* 0x000fea0003c3ffff */
.L_x_17:
[----:B------:R-:W-:-:S00]  /*dab0*/  BRA `(.L_x_17) ;  /* 0xfffffffc00fc7947 */ /* 0x000fc0000383ffff */
[----:B------:R-:W-:-:S00]  /*dac0*/  NOP ;  /* 0x0000000000007918 */ /* 0x000fc00000000000 */
        /* <DEDUP_REMOVED lines=11> */
.L_x_20:


//--------------------- .nv.shared.matmul_kernel  --------------------------
	.section	.nv.shared.matmul_kernel,"aw",@nobits
	.sectionflags	@""
	.align	16
	.zero		1024


//--------------------- .nv.shared.reserved.0     --------------------------
	.section	.nv.shared.reserved.0,"aw",@nobits
	.align	8
	.weak		__nv_reservedSMEM_offset_0_alias
	.size		__nv_reservedSMEM_offset_0_alias, 0, 64
	.other		__nv_reservedSMEM_offset_0_alias,@"STO_CUDA_RESERVED_SHARED STV_DEFAULT"
__nv_reservedSMEM_offset_0_alias:
	.zero		0
.nv.shared.reserved.0:
	.zero		64
	.weak		__nv_reservedSMEM_allocation_phase
	.type		__nv_reservedSMEM_allocation_phase,@object
	.size		__nv_reservedSMEM_allocation_phase,(.L_0 - __nv_reservedSMEM_allocation_phase)
__nv_reservedSMEM_allocation_phase:
	.zero		1
.L_0:
	.zero		7
	.weak		__nv_reservedSMEM_devtool_atexit_pc
	.type		__nv_reservedSMEM_devtool_atexit_pc,@object
	.size		__nv_reservedSMEM_devtool_atexit_pc,(__nv_reservedSMEM_allocation_mask - __nv_reservedSMEM_devtool_atexit_pc)
__nv_reservedSMEM_devtool_atexit_pc:
	.zero		8
	.weak		__nv_reservedSMEM_allocation_mask
	.type		__nv_reservedSMEM_allocation_mask,@object
	.size		__nv_reservedSMEM_allocation_mask,(.L_2 - __nv_reservedSMEM_allocation_mask)
__nv_reservedSMEM_allocation_mask:
	.zero		4
.L_2:


//--------------------- .nv.constant0.matmul_kernel --------------------------
	.section	.nv.constant0.matmul_kernel,"a",@progbits
	.sectionflags	@""
	.align	4
.nv.constant0.matmul_kernel:
	.zero		976


//--------------------- SYMBOLS --------------------------

	.type		.nv.reservedSmem.offset0,@object
	.size		.nv.reservedSmem.offset0,0x4
	.type		.nv.reservedSmem.cap,@object
	.size		.nv.reservedSmem.cap,0x4
